	.headerflags	@"EF_CUDA_TEXMODE_UNIFIED EF_CUDA_64BIT_ADDRESS EF_CUDA_SM89 EF_CUDA_VIRTUAL_SM(EF_CUDA_SM89)"
	.elftype	@"ET_EXEC"


//--------------------- .nv.info                  --------------------------
	.section	.nv.info,"",@"SHT_CUDA_INFO"
	.align	4


	//----- nvinfo : EIATTR_REGCOUNT
	.align		4
        /*0000*/ 	.byte	0x04, 0x2f
        /*0002*/ 	.short	(.L_1 - .L_0)
	.align		4
.L_0:
        /*0004*/ 	.word	index@(triton__0d1d2d3d4d5d6de7de)
        /*0008*/ 	.word	0x0000003d


	//----- nvinfo : EIATTR_MAX_STACK_SIZE
	.align		4
.L_1:
        /*000c*/ 	.byte	0x04, 0x23
        /*000e*/ 	.short	(.L_3 - .L_2)
	.align		4
.L_2:
        /*0010*/ 	.word	index@(triton__0d1d2d3d4d5d6de7de)
        /*0014*/ 	.word	0x00000000


	//----- nvinfo : EIATTR_MIN_STACK_SIZE
	.align		4
.L_3:
        /*0018*/ 	.byte	0x04, 0x12
        /*001a*/ 	.short	(.L_5 - .L_4)
	.align		4
.L_4:
        /*001c*/ 	.word	index@(triton__0d1d2d3d4d5d6de7de)
        /*0020*/ 	.word	0x00000000


	//----- nvinfo : EIATTR_FRAME_SIZE
	.align		4
.L_5:
        /*0024*/ 	.byte	0x04, 0x11
        /*0026*/ 	.short	(.L_7 - .L_6)
	.align		4
.L_6:
        /*0028*/ 	.word	index@(triton__0d1d2d3d4d5d6de7de)
        /*002c*/ 	.word	0x00000000
.L_7:


//--------------------- .nv.info.triton__0d1d2d3d4d5d6de7de --------------------------
	.section	.nv.info.triton__0d1d2d3d4d5d6de7de,"",@"SHT_CUDA_INFO"
	.align	4


	//----- nvinfo : EIATTR_CUDA_API_VERSION
	.align		4
        /*0000*/ 	.byte	0x04, 0x37
        /*0002*/ 	.short	(.L_9 - .L_8)
.L_8:
        /*0004*/ 	.word	0x0000007b


	//----- nvinfo : EIATTR_PARAM_CBANK
	.align		4
.L_9:
        /*0008*/ 	.byte	0x04, 0x0a
        /*000a*/ 	.short	(.L_11 - .L_10)
	.align		4
.L_10:
        /*000c*/ 	.word	index@(.nv.constant0.triton__0d1d2d3d4d5d6de7de)
        /*0010*/ 	.short	0x0160
        /*0012*/ 	.short	0x0038


	//----- nvinfo : EIATTR_CBANK_PARAM_SIZE
	.align		4
.L_11:
        /*0014*/ 	.byte	0x03, 0x19
        /*0016*/ 	.short	0x0038


	//----- nvinfo : EIATTR_KPARAM_INFO
	.align		4
        /*0018*/ 	.byte	0x04, 0x17
        /*001a*/ 	.short	(.L_13 - .L_12)
.L_12:
        /*001c*/ 	.word	0x00000000
        /*0020*/ 	.short	0x0007
        /*0022*/ 	.short	0x0034
        /*0024*/ 	.byte	0x00, 0xf0, 0x11, 0x00


	//----- nvinfo : EIATTR_KPARAM_INFO
	.align		4
.L_13:
        /*0028*/ 	.byte	0x04, 0x17
        /*002a*/ 	.short	(.L_15 - .L_14)
.L_14:
        /*002c*/ 	.word	0x00000000
        /*0030*/ 	.short	0x0006
        /*0032*/ 	.short	0x0030
        /*0034*/ 	.byte	0x00, 0xf0, 0x11, 0x00


	//----- nvinfo : EIATTR_KPARAM_INFO
	.align		4
.L_15:
        /*0038*/ 	.byte	0x04, 0x17
        /*003a*/ 	.short	(.L_17 - .L_16)
.L_16:
        /*003c*/ 	.word	0x00000000
        /*0040*/ 	.short	0x0005
        /*0042*/ 	.short	0x0028
        /*0044*/ 	.byte	0x00, 0xf0, 0x21, 0x00


	//----- nvinfo : EIATTR_KPARAM_INFO
	.align		4
.L_17:
        /*0048*/ 	.byte	0x04, 0x17
        /*004a*/ 	.short	(.L_19 - .L_18)
.L_18:
        /*004c*/ 	.word	0x00000000
        /*0050*/ 	.short	0x0004
        /*0052*/ 	.short	0x0020
        /*0054*/ 	.byte	0x00, 0xf0, 0x21, 0x00


	//----- nvinfo : EIATTR_KPARAM_INFO
	.align		4
.L_19:
        /*0058*/ 	.byte	0x04, 0x17
        /*005a*/ 	.short	(.L_21 - .L_20)
.L_20:
        /*005c*/ 	.word	0x00000000
        /*0060*/ 	.short	0x0003
        /*0062*/ 	.short	0x0018
        /*0064*/ 	.byte	0x00, 0xf0, 0x21, 0x00


	//----- nvinfo : EIATTR_KPARAM_INFO
	.align		4
.L_21:
        /*0068*/ 	.byte	0x04, 0x17
        /*006a*/ 	.short	(.L_23 - .L_22)
.L_22:
        /*006c*/ 	.word	0x00000000
        /*0070*/ 	.short	0x0002
        /*0072*/ 	.short	0x0010
        /*0074*/ 	.byte	0x00, 0xf0, 0x21, 0x00


	//----- nvinfo : EIATTR_KPARAM_INFO
	.align		4
.L_23:
        /*0078*/ 	.byte	0x04, 0x17
        /*007a*/ 	.short	(.L_25 - .L_24)
.L_24:
        /*007c*/ 	.word	0x00000000
        /*0080*/ 	.short	0x0001
        /*0082*/ 	.short	0x0008
        /*0084*/ 	.byte	0x00, 0xf0, 0x21, 0x00


	//----- nvinfo : EIATTR_KPARAM_INFO
	.align		4
.L_25:
        /*0088*/ 	.byte	0x04, 0x17
        /*008a*/ 	.short	(.L_27 - .L_26)
.L_26:
        /*008c*/ 	.word	0x00000000
        /*0090*/ 	.short	0x0000
        /*0092*/ 	.short	0x0000
        /*0094*/ 	.byte	0x00, 0xf0, 0x21, 0x00


	//----- nvinfo : EIATTR_MAXREG_COUNT
	.align		4
.L_27:
        /*0098*/ 	.byte	0x03, 0x1b
        /*009a*/ 	.short	0x00ff


	//----- nvinfo : EIATTR_EXIT_INSTR_OFFSETS
	.align		4
        /*009c*/ 	.byte	0x04, 0x1c
        /*009e*/ 	.short	(.L_29 - .L_28)


	//   ....[0]....
.L_28:
        /*00a0*/ 	.word	0x00002c90


	//   ....[1]....
        /*00a4*/ 	.word	0x00002cb0


	//----- nvinfo : EIATTR_MAX_THREADS
	.align		4
.L_29:
        /*00a8*/ 	.byte	0x04, 0x05
        /*00aa*/ 	.short	(.L_31 - .L_30)
.L_30:
        /*00ac*/ 	.word	0x00000100
        /*00b0*/ 	.word	0x00000001
        /*00b4*/ 	.word	0x00000001
.L_31:


//--------------------- .nv.rel.action            --------------------------
	.section	.nv.rel.action,"",@"SHT_CUDA_RELOCINFO"
	.align	8
	.sectionentsize	8
        /*0000*/ 	.byte	0x73, 0x00, 0x00, 0x00, 0x00, 0x00, 0x00, 0x00, 0x00, 0x00, 0x00, 0x11, 0x25, 0x00, 0x05, 0x36


//--------------------- .nv.constant0.triton__0d1d2d3d4d5d6de7de --------------------------
	.section	.nv.constant0.triton__0d1d2d3d4d5d6de7de,"a",@progbits
	.align	4
.nv.constant0.triton__0d1d2d3d4d5d6de7de:
	.zero		408


//--------------------- .text.triton__0d1d2d3d4d5d6de7de --------------------------
	.section	.text.triton__0d1d2d3d4d5d6de7de,"ax",@progbits
	.sectionflags	@"SHF_BARRIERS=1"
	.sectioninfo	@"SHI_REGISTERS=61"
	.align	128
        .global         triton__0d1d2d3d4d5d6de7de
        .type           triton__0d1d2d3d4d5d6de7de,@function
        .size           triton__0d1d2d3d4d5d6de7de,(.L_x_1 - triton__0d1d2d3d4d5d6de7de)
        .other          triton__0d1d2d3d4d5d6de7de,@"STO_CUDA_ENTRY STV_DEFAULT"
triton__0d1d2d3d4d5d6de7de:
.text.triton__0d1d2d3d4d5d6de7de:
[----:B------:R-:W-:-:S02]  /*0000*/  IMAD.MOV.U32 R1, RZ, RZ, c[0x0][0x28] ;  /* 0x00000a00ff017624 */ /* 0x000fc400078e00ff */
[----:B------:R-:W0:Y:S01]  /*0010*/  S2R R30, SR_TID.X ;  /* 0x00000000001e7919 */ /* 0x000e220000002100 */
[----:B------:R-:W-:Y:S01]  /*0020*/  CS2R R16, SRZ ;  /* 0x0000000000107805 */ /* 0x000fe2000001ff00 */
[----:B------:R-:W-:Y:S01]  /*0030*/  CS2R R18, SRZ ;  /* 0x0000000000127805 */ /* 0x000fe2000001ff00 */
[----:B------:R-:W-:Y:S01]  /*0040*/  ULDC.64 UR4, c[0x0][0x118] ;  /* 0x0000460000047ab9 */ /* 0x000fe20000000a00 */
[----:B------:R-:W1:Y:S01]  /*0050*/  S2R R29, SR_CTAID.Y ;  /* 0x00000000001d7919 */ /* 0x000e620000002600 */
[----:B------:R-:W-:Y:S01]  /*0060*/  CS2R R20, SRZ ;  /* 0x0000000000147805 */ /* 0x000fe2000001ff00 */
[----:B------:R-:W-:Y:S02]  /*0070*/  CS2R R22, SRZ ;  /* 0x0000000000167805 */ /* 0x000fe4000001ff00 */
[----:B------:R-:W2:Y:S01]  /*0080*/  S2R R40, SR_CTAID.X ;  /* 0x0000000000287919 */ /* 0x000ea20000002500 */
[----:B0-----:R-:W-:Y:S01]  /*0090*/  SHF.R.U32.HI R8, RZ, 0x5, R30 ;  /* 0x00000005ff087819 */ /* 0x001fe2000001161e */
[----:B------:R-:W-:-:S02]  /*00a0*/  IMAD.SHL.U32 R9, R30, 0x8, RZ ;  /* 0x000000081e097824 */ /* 0x000fc400078e00ff */
[----:B-1----:R-:W-:Y:S01]  /*00b0*/  IMAD.SHL.U32 R37, R29, 0x10, RZ ;  /* 0x000000101d257824 */ /* 0x002fe200078e00ff */
[----:B------:R-:W-:Y:S02]  /*00c0*/  SGXT.U32 R8, R8, 0x3 ;  /* 0x000000030808781a */ /* 0x000fe40000000000 */
[----:B------:R-:W-:Y:S01]  /*00d0*/  LOP3.LUT R9, R9, 0xf8, RZ, 0xe2, !PT ;  /* 0x000000f809097812 */ /* 0x000fe200078ee2ff */
[----:B--2---:R-:W-:Y:S01]  /*00e0*/  IMAD.SHL.U32 R40, R40, 0x100, RZ ;  /* 0x0000010028287824 */ /* 0x004fe200078e00ff */
[----:B------:R-:W-:-:S03]  /*00f0*/  LOP3.LUT R7, R37, R8, RZ, 0xfc, !PT ;  /* 0x0000000825077212 */ /* 0x000fc600078efcff */
[----:B------:R-:W-:Y:S01]  /*0100*/  IMAD.IADD R10, R9, 0x1, R40 ;  /* 0x00000001090a7824 */ /* 0x000fe200078e0228 */
[----:B------:R-:W-:-:S04]  /*0110*/  SHF.R.S32.HI R0, RZ, 0x1f, R7 ;  /* 0x0000001fff007819 */ /* 0x000fc80000011407 */
[CC--:B------:R-:W-:Y:S02]  /*0120*/  LEA.HI R2, R0.reuse, R7.reuse, RZ, 0xb ;  /* 0x0000000700027211 */ /* 0x0c0fe400078f58ff */
[----:B------:R-:W-:Y:S02]  /*0130*/  LEA.HI R3, R0, R7, RZ, 0xd ;  /* 0x0000000700037211 */ /* 0x000fe400078f68ff */
[----:B------:R-:W-:Y:S02]  /*0140*/  SHF.R.S32.HI R4, RZ, 0xb, R2 ;  /* 0x0000000bff047819 */ /* 0x000fe40000011402 */
[C---:B------:R-:W-:Y:S01]  /*0150*/  LOP3.LUT R6, R3.reuse, 0xffe000, RZ, 0xc0, !PT ;  /* 0x00ffe00003067812 */ /* 0x040fe200078ec0ff */
[----:B------:R-:W-:Y:S01]  /*0160*/  IMAD.SHL.U32 R5, R3, 0x80, RZ ;  /* 0x0000008003057824 */ /* 0x000fe200078e00ff */
[----:B------:R-:W-:Y:S02]  /*0170*/  LEA.HI R0, R4, R4, RZ, 0x2 ;  /* 0x0000000404007211 */ /* 0x000fe400078f10ff */
[----:B------:R-:W-:Y:S01]  /*0180*/  LOP3.LUT R2, R2, 0xfff800, RZ, 0xc0, !PT ;  /* 0x00fff80002027812 */ /* 0x000fe200078ec0ff */
[----:B------:R-:W-:Y:S01]  /*0190*/  IMAD.IADD R6, R7, 0x1, -R6 ;  /* 0x0000000107067824 */ /* 0x000fe200078e0a06 */
[----:B------:R-:W-:-:S02]  /*01a0*/  LOP3.LUT R3, R0, 0xfffffffc, RZ, 0xc0, !PT ;  /* 0xfffffffc00037812 */ /* 0x000fc400078ec0ff */
[----:B------:R-:W-:Y:S02]  /*01b0*/  LOP3.LUT R5, R5, 0xfff00000, RZ, 0xc0, !PT ;  /* 0xfff0000005057812 */ /* 0x000fe400078ec0ff */
[----:B------:R-:W-:Y:S01]  /*01c0*/  IADD3 R32, R10, -0x80, RZ ;  /* 0xffffff800a207810 */ /* 0x000fe20007ffe0ff */
[----:B------:R-:W-:Y:S02]  /*01d0*/  IMAD.IADD R4, R4, 0x1, -R3 ;  /* 0x0000000104047824 */ /* 0x000fe400078e0a03 */
[----:B------:R-:W-:Y:S02]  /*01e0*/  IMAD R11, R6, 0x100, R5 ;  /* 0x00000100060b7824 */ /* 0x000fe400078e0205 */
[----:B------:R-:W-:Y:S01]  /*01f0*/  IMAD.IADD R5, R7, 0x1, -R2 ;  /* 0x0000000107057824 */ /* 0x000fe200078e0a02 */
[----:B------:R-:W-:Y:S01]  /*0200*/  ISETP.GE.AND P0, PT, R4, 0x2, PT ;  /* 0x000000020400780c */ /* 0x000fe20003f06270 */
[----:B------:R-:W-:Y:S02]  /*0210*/  IMAD.MOV.U32 R3, RZ, RZ, 0x2 ;  /* 0x00000002ff037424 */ /* 0x000fe400078e00ff */
[----:B------:R-:W-:Y:S01]  /*0220*/  IMAD R38, R5, 0x100, R10 ;  /* 0x0000010005267824 */ /* 0x000fe200078e020a */
[----:B------:R-:W-:Y:S01]  /*0230*/  ISETP.GT.AND P2, PT, R10, 0x7f, !P0 ;  /* 0x0000007f0a00780c */ /* 0x000fe20004744270 */
[----:B------:R-:W-:-:S03]  /*0240*/  IMAD.IADD R34, R11, 0x1, R32 ;  /* 0x000000010b227824 */ /* 0x000fc600078e0220 */
[----:B------:R-:W-:Y:S01]  /*0250*/  ISETP.LT.AND P1, PT, R10, 0x100, P2 ;  /* 0x000001000a00780c */ /* 0x000fe20001721270 */
[----:B------:R-:W-:Y:S01]  /*0260*/  IMAD.WIDE R34, R34, R3, c[0x0][0x160] ;  /* 0x0000580022227625 */ /* 0x000fe200078e0203 */
[----:B------:R-:W-:Y:S02]  /*0270*/  IADD3 R42, R38, -0x80, RZ ;  /* 0xffffff80262a7810 */ /* 0x000fe40007ffe0ff */
[----:B------:R-:W-:-:S03]  /*0280*/  ISETP.LT.AND P4, PT, R10, 0x100, !P0 ;  /* 0x000001000a00780c */ /* 0x000fc60004781270 */
[----:B------:R-:W-:-:S06]  /*0290*/  IMAD.WIDE R42, R42, R3, c[0x0][0x170] ;  /* 0x00005c002a2a7625 */ /* 0x000fcc00078e0203 */
[----:B------:R0:W2:Y:S01]  /*02a0*/  @P1 LDG.E.EL.128 R16, [R34.64] ;  /* 0x0000000422101981 */ /* 0x0000a2000c2e1d00 */
[----:B------:R-:W-:Y:S01]  /*02b0*/  IMAD.IADD R0, R10, 0x1, R11 ;  /* 0x000000010a007824 */ /* 0x000fe200078e020b */
[----:B------:R-:W-:Y:S02]  /*02c0*/  CS2R R12, SRZ ;  /* 0x00000000000c7805 */ /* 0x000fe4000001ff00 */
[----:B------:R1:W3:Y:S01]  /*02d0*/  @P1 LDG.E.EL.128 R20, [R42.64] ;  /* 0x000000042a141981 */ /* 0x0002e2000c2e1d00 */
[----:B------:R-:W-:Y:S01]  /*02e0*/  CS2R R14, SRZ ;  /* 0x00000000000e7805 */ /* 0x000fe2000001ff00 */
[----:B------:R-:W-:Y:S01]  /*02f0*/  CS2R R24, SRZ ;  /* 0x0000000000187805 */ /* 0x000fe2000001ff00 */
[----:B------:R-:W-:Y:S01]  /*0300*/  CS2R R26, SRZ ;  /* 0x00000000001a7805 */ /* 0x000fe2000001ff00 */
[----:B0-----:R-:W-:-:S04]  /*0310*/  IMAD.WIDE R34, R0, R3, c[0x0][0x160] ;  /* 0x0000580000227625 */ /* 0x001fc800078e0203 */
[----:B-1----:R-:W-:Y:S01]  /*0320*/  IMAD.WIDE R42, R38, R3, c[0x0][0x168] ;  /* 0x00005a00262a7625 */ /* 0x002fe200078e0203 */
[----:B------:R0:W4:Y:S04]  /*0330*/  @P4 LDG.E.EL.128 R12, [R34.64] ;  /* 0x00000004220c4981 */ /* 0x000128000c2e1d00 */
[----:B------:R1:W5:Y:S01]  /*0340*/  @P4 LDG.E.EL.128 R24, [R42.64] ;  /* 0x000000042a184981 */ /* 0x000362000c2e1d00 */
[----:B------:R-:W-:-:S04]  /*0350*/  LOP3.LUT R5, R37, 0x8, R8, 0xfe, !PT ;  /* 0x0000000825057812 */ /* 0x000fc800078efe08 */
[----:B------:R-:W-:-:S04]  /*0360*/  SHF.R.S32.HI R0, RZ, 0x1f, R5 ;  /* 0x0000001fff007819 */ /* 0x000fc80000011405 */
[CC--:B------:R-:W-:Y:S02]  /*0370*/  LEA.HI R2, R0.reuse, R5.reuse, RZ, 0xd ;  /* 0x0000000500027211 */ /* 0x0c0fe400078f68ff */
[----:B------:R-:W-:Y:S02]  /*0380*/  LEA.HI R33, R0, R5, RZ, 0xb ;  /* 0x0000000500217211 */ /* 0x000fe400078f58ff */
[C---:B------:R-:W-:Y:S01]  /*0390*/  LOP3.LUT R0, R2.reuse, 0xffe000, RZ, 0xc0, !PT ;  /* 0x00ffe00002007812 */ /* 0x040fe200078ec0ff */
[----:B------:R-:W-:Y:S01]  /*03a0*/  IMAD.SHL.U32 R2, R2, 0x80, RZ ;  /* 0x0000008002027824 */ /* 0x000fe200078e00ff */
[----:B------:R-:W-:-:S03]  /*03b0*/  SHF.R.S32.HI R6, RZ, 0xb, R33 ;  /* 0x0000000bff067819 */ /* 0x000fc60000011421 */
[----:B------:R-:W-:Y:S01]  /*03c0*/  IMAD.IADD R39, R5, 0x1, -R0 ;  /* 0x0000000105277824 */ /* 0x000fe200078e0a00 */
[----:B------:R-:W-:Y:S02]  /*03d0*/  LEA.HI R0, R6, R6, RZ, 0x2 ;  /* 0x0000000606007211 */ /* 0x000fe400078f10ff */
[----:B------:R-:W-:Y:S02]  /*03e0*/  LOP3.LUT R2, R2, 0xfff00000, RZ, 0xc0, !PT ;  /* 0xfff0000002027812 */ /* 0x000fe400078ec0ff */
[----:B------:R-:W-:-:S03]  /*03f0*/  LOP3.LUT R11, R0, 0xfffffffc, RZ, 0xc0, !PT ;  /* 0xfffffffc000b7812 */ /* 0x000fc600078ec0ff */
[----:B------:R-:W-:Y:S02]  /*0400*/  IMAD R39, R39, 0x100, R2 ;  /* 0x0000010027277824 */ /* 0x000fe400078e0202 */
[----:B------:R-:W-:Y:S02]  /*0410*/  IMAD.IADD R6, R6, 0x1, -R11 ;  /* 0x0000000106067824 */ /* 0x000fe400078e0a0b */
[----:B------:R-:W-:Y:S01]  /*0420*/  IMAD.IADD R32, R39, 0x1, R32 ;  /* 0x0000000127207824 */ /* 0x000fe200078e0220 */
[----:B--2---:R-:W-:Y:S02]  /*0430*/  SEL R41, R16, RZ, P1 ;  /* 0x000000ff10297207 */ /* 0x004fe40000800000 */
[----:B------:R-:W-:Y:S02]  /*0440*/  SEL R28, R18, RZ, P1 ;  /* 0x000000ff121c7207 */ /* 0x000fe40000800000 */
[----:B---3--:R-:W-:Y:S01]  /*0450*/  SEL R20, R20, RZ, P1 ;  /* 0x000000ff14147207 */ /* 0x008fe20000800000 */
[----:B------:R-:W-:Y:S01]  /*0460*/  IMAD.U32 R16, R41, 0x10000, RZ ;  /* 0x0001000029107824 */ /* 0x000fe200078e00ff */
[----:B0-----:R-:W-:Y:S01]  /*0470*/  SEL R34, R19, RZ, P1 ;  /* 0x000000ff13227207 */ /* 0x001fe20000800000 */
[----:B------:R-:W-:Y:S01]  /*0480*/  IMAD.U32 R11, R28, 0x10000, RZ ;  /* 0x000100001c0b7824 */ /* 0x000fe200078e00ff */
[----:B------:R-:W-:Y:S01]  /*0490*/  SEL R31, R17, RZ, P1 ;  /* 0x000000ff111f7207 */ /* 0x000fe20000800000 */
[----:B------:R-:W-:Y:S01]  /*04a0*/  IMAD.U32 R35, R20, 0x10000, RZ ;  /* 0x0001000014237824 */ /* 0x000fe200078e00ff */
[----:B------:R-:W-:-:S02]  /*04b0*/  LOP3.LUT R0, R16, 0x80000000, RZ, 0x3c, !PT ;  /* 0x8000000010007812 */ /* 0x000fc400078e3cff */
[----:B------:R-:W-:Y:S01]  /*04c0*/  SEL R36, R22, RZ, P1 ;  /* 0x000000ff16247207 */ /* 0x000fe20000800000 */
[----:B------:R-:W-:Y:S01]  /*04d0*/  IMAD.U32 R2, R31, 0x10000, RZ ;  /* 0x000100001f027824 */ /* 0x000fe200078e00ff */
[----:B-1----:R-:W-:Y:S01]  /*04e0*/  SEL R43, R23, RZ, P1 ;  /* 0x000000ff172b7207 */ /* 0x002fe20000800000 */
[----:B------:R-:W-:Y:S01]  /*04f0*/  FFMA R18, R0, R35, RZ ;  /* 0x0000002300127223 */ /* 0x000fe200000000ff */
[----:B----4-:R-:W-:Y:S01]  /*0500*/  SEL R12, R12, RZ, P4 ;  /* 0x000000ff0c0c7207 */ /* 0x010fe20002000000 */
[----:B------:R-:W-:Y:S01]  /*0510*/  IMAD.U32 R16, R36, 0x10000, RZ ;  /* 0x0001000024107824 */ /* 0x000fe200078e00ff */
[----:B------:R-:W-:Y:S01]  /*0520*/  PRMT R0, R41, 0x7632, R0 ;  /* 0x0000763229007816 */ /* 0x000fe20000000000 */
[----:B------:R-:W-:Y:S01]  /*0530*/  IMAD.U32 R47, R43, 0x10000, RZ ;  /* 0x000100002b2f7824 */ /* 0x000fe200078e00ff */
[----:B------:R-:W-:Y:S01]  /*0540*/  SEL R35, R21, RZ, P1 ;  /* 0x000000ff15237207 */ /* 0x000fe20000800000 */
[----:B------:R-:W-:Y:S01]  /*0550*/  IMAD.U32 R19, R12, 0x10000, RZ ;  /* 0x000100000c137824 */ /* 0x000fe200078e00ff */
[----:B------:R-:W-:Y:S01]  /*0560*/  PRMT R12, R20, 0x7632, R12 ;  /* 0x00007632140c7816 */ /* 0x000fe2000000000c */
[----:B------:R-:W-:Y:S01]  /*0570*/  IMAD.U32 R0, R0, 0x10000, RZ ;  /* 0x0001000000007824 */ /* 0x000fe200078e00ff */
[----:B------:R-:W-:Y:S01]  /*0580*/  ISETP.GE.AND P1, PT, R6, 0x2, PT ;  /* 0x000000020600780c */ /* 0x000fe20003f26270 */
[----:B------:R-:W-:Y:S01]  /*0590*/  IMAD.U32 R41, R35, 0x10000, RZ ;  /* 0x0001000023297824 */ /* 0x000fe200078e00ff */
[----:B-----5:R-:W-:Y:S01]  /*05a0*/  SEL R24, R24, RZ, P4 ;  /* 0x000000ff18187207 */ /* 0x020fe20002000000 */
[----:B------:R-:W-:Y:S01]  /*05b0*/  IMAD.U32 R17, R12, 0x10000, RZ ;  /* 0x000100000c117824 */ /* 0x000fe200078e00ff */
[----:B------:R-:W-:Y:S01]  /*05c0*/  LOP3.LUT R0, R0, 0x80000000, RZ, 0x3c, !PT ;  /* 0x8000000000007812 */ /* 0x000fe200078e3cff */
[----:B------:R-:W-:Y:S01]  /*05d0*/  CS2R R20, SRZ ;  /* 0x0000000000147805 */ /* 0x000fe2000001ff00 */
[----:B------:R-:W-:Y:S01]  /*05e0*/  ISETP.GT.AND P3, PT, R10, 0x7f, !P1 ;  /* 0x0000007f0a00780c */ /* 0x000fe20004f64270 */
[----:B------:R-:W-:Y:S01]  /*05f0*/  IMAD.U32 R42, R24, 0x10000, RZ ;  /* 0x00010000182a7824 */ /* 0x000fe200078e00ff */
[----:B------:R-:W-:Y:S01]  /*0600*/  LOP3.LUT R2, R2, 0x80000000, RZ, 0x3c, !PT ;  /* 0x8000000002027812 */ /* 0x000fe200078e3cff */
[----:B------:R-:W-:Y:S01]  /*0610*/  FFMA R48, R0, R17, RZ ;  /* 0x0000001100307223 */ /* 0x000fe200000000ff */
[----:B------:R-:W-:Y:S01]  /*0620*/  LOP3.LUT R0, R33, 0xfff800, RZ, 0xc0, !PT ;  /* 0x00fff80021007812 */ /* 0x000fe200078ec0ff */
[----:B------:R-:W-:Y:S01]  /*0630*/  IMAD.WIDE R32, R32, R3, c[0x0][0x160] ;  /* 0x0000580020207625 */ /* 0x000fe200078e0203 */
[----:B------:R-:W-:Y:S01]  /*0640*/  ISETP.LT.AND P5, PT, R10, 0x100, P3 ;  /* 0x000001000a00780c */ /* 0x000fe20001fa1270 */
[----:B------:R-:W-:Y:S01]  /*0650*/  FFMA R41, R2, R41, RZ ;  /* 0x0000002902297223 */ /* 0x000fe200000000ff */
[----:B------:R-:W-:Y:S01]  /*0660*/  LOP3.LUT R11, R11, 0x80000000, RZ, 0x3c, !PT ;  /* 0x800000000b0b7812 */ /* 0x000fe200078e3cff */
[----:B------:R-:W-:Y:S01]  /*0670*/  IMAD.IADD R23, R5, 0x1, -R0 ;  /* 0x0000000105177824 */ /* 0x000fe200078e0a00 */
[----:B------:R-:W-:Y:S01]  /*0680*/  FSEL R18, R18, RZ, P2 ;  /* 0x000000ff12127208 */ /* 0x000fe20001000000 */
[----:B------:R-:W-:-:S02]  /*0690*/  IMAD.U32 R0, R34, 0x10000, RZ ;  /* 0x0001000022007824 */ /* 0x000fc400078e00ff */
[----:B------:R-:W-:Y:S01]  /*06a0*/  IMAD R2, R23, 0x100, R10 ;  /* 0x0000010017027824 */ /* 0x000fe200078e020a */
[----:B------:R-:W-:Y:S01]  /*06b0*/  FFMA R11, R11, R16, RZ ;  /* 0x000000100b0b7223 */ /* 0x000fe200000000ff */
[----:B------:R-:W-:Y:S01]  /*06c0*/  FFMA R42, R19, R42, R18 ;  /* 0x0000002a132a7223 */ /* 0x000fe20000000012 */
[----:B------:R-:W-:Y:S01]  /*06d0*/  CS2R R16, SRZ ;  /* 0x0000000000107805 */ /* 0x000fe2000001ff00 */
[----:B------:R-:W-:Y:S01]  /*06e0*/  CS2R R18, SRZ ;  /* 0x0000000000127805 */ /* 0x000fe2000001ff00 */
[----:B------:R-:W-:Y:S01]  /*06f0*/  IADD3 R44, R2, -0x80, RZ ;  /* 0xffffff80022c7810 */ /* 0x000fe20007ffe0ff */
[----:B------:R-:W-:Y:S01]  /*0700*/  CS2R R22, SRZ ;  /* 0x0000000000167805 */ /* 0x000fe2000001ff00 */
[----:B------:R-:W-:-:S03]  /*0710*/  LOP3.LUT R0, R0, 0x80000000, RZ, 0x3c, !PT ;  /* 0x8000000000007812 */ /* 0x000fc600078e3cff */
[----:B------:R0:W2:Y:S01]  /*0720*/  @P5 LDG.E.EL.128 R16, [R32.64] ;  /* 0x0000000420105981 */ /* 0x0000a2000c2e1d00 */
[----:B------:R-:W-:Y:S01]  /*0730*/  IMAD.WIDE R44, R44, R3, c[0x0][0x170] ;  /* 0x00005c002c2c7625 */ /* 0x000fe200078e0203 */
[----:B------:R-:W-:Y:S01]  /*0740*/  FFMA R0, R0, R47, RZ ;  /* 0x0000002f00007223 */ /* 0x000fe200000000ff */
[----:B------:R-:W-:-:S03]  /*0750*/  SEL R46, R13, RZ, P4 ;  /* 0x000000ff0d2e7207 */ /* 0x000fc60002000000 */
[----:B------:R1:W3:Y:S01]  /*0760*/  @P5 LDG.E.EL.128 R20, [R44.64] ;  /* 0x000000042c145981 */ /* 0x0002e2000c2e1d00 */
[----:B------:R-:W-:Y:S02]  /*0770*/  SEL R47, R14, RZ, P4 ;  /* 0x000000ff0e2f7207 */ /* 0x000fe40002000000 */
[----:B------:R-:W-:Y:S02]  /*0780*/  SEL R51, R25, RZ, P4 ;  /* 0x000000ff19337207 */ /* 0x000fe40002000000 */
[----:B------:R-:W-:Y:S02]  /*0790*/  SEL R52, R26, RZ, P4 ;  /* 0x000000ff1a347207 */ /* 0x000fe40002000000 */
[----:B------:R-:W-:Y:S02]  /*07a0*/  PRMT R12, R12, 0x7632, R12 ;  /* 0x000076320c0c7816 */ /* 0x000fe4000000000c */
[----:B------:R-:W-:Y:S02]  /*07b0*/  PRMT R24, R24, 0x7632, R24 ;  /* 0x0000763218187816 */ /* 0x000fe40000000018 */
[----:B------:R-:W-:-:S02]  /*07c0*/  SEL R53, R15, RZ, P4 ;  /* 0x000000ff0f357207 */ /* 0x000fc40002000000 */
[----:B------:R-:W-:Y:S02]  /*07d0*/  SEL R54, R27, RZ, P4 ;  /* 0x000000ff1b367207 */ /* 0x000fe40002000000 */
[----:B------:R-:W-:Y:S02]  /*07e0*/  FSEL R50, R41, RZ, P2 ;  /* 0x000000ff29327208 */ /* 0x000fe40001000000 */
[----:B------:R-:W-:Y:S01]  /*07f0*/  ISETP.LT.AND P4, PT, R10, 0x100, !P1 ;  /* 0x000001000a00780c */ /* 0x000fe20004f81270 */
[----:B------:R-:W-:Y:S01]  /*0800*/  IMAD.U32 R13, R46, 0x10000, RZ ;  /* 0x000100002e0d7824 */ /* 0x000fe200078e00ff */
[----:B------:R-:W-:Y:S01]  /*0810*/  FSEL R11, R11, RZ, P2 ;  /* 0x000000ff0b0b7208 */ /* 0x000fe20001000000 */
[----:B------:R-:W-:Y:S01]  /*0820*/  IMAD.U32 R14, R47, 0x10000, RZ ;  /* 0x000100002f0e7824 */ /* 0x000fe200078e00ff */
[----:B------:R-:W-:Y:S01]  /*0830*/  FSEL R41, R48, RZ, P2 ;  /* 0x000000ff30297208 */ /* 0x000fe20001000000 */
[----:B------:R-:W-:Y:S02]  /*0840*/  IMAD.U32 R25, R51, 0x10000, RZ ;  /* 0x0001000033197824 */ /* 0x000fe400078e00ff */
[----:B------:R-:W-:-:S02]  /*0850*/  IMAD.U32 R49, R52, 0x10000, RZ ;  /* 0x0001000034317824 */ /* 0x000fc400078e00ff */
[----:B------:R-:W-:Y:S02]  /*0860*/  IMAD.U32 R12, R12, 0x10000, RZ ;  /* 0x000100000c0c7824 */ /* 0x000fe400078e00ff */
[----:B------:R-:W-:Y:S02]  /*0870*/  IMAD.U32 R24, R24, 0x10000, RZ ;  /* 0x0001000018187824 */ /* 0x000fe400078e00ff */
[----:B-1----:R-:W-:Y:S01]  /*0880*/  IMAD.IADD R44, R10, 0x1, R39 ;  /* 0x000000010a2c7824 */ /* 0x002fe200078e0227 */
[----:B------:R-:W-:Y:S01]  /*0890*/  FFMA R50, R13, R25, R50 ;  /* 0x000000190d327223 */ /* 0x000fe20000000032 */
[----:B------:R-:W-:Y:S01]  /*08a0*/  FFMA R49, R14, R49, R11 ;  /* 0x000000310e317223 */ /* 0x000fe2000000000b */
[----:B------:R-:W-:Y:S01]  /*08b0*/  FFMA R41, R12, R24, R41 ;  /* 0x000000180c297223 */ /* 0x000fe20000000029 */
[----:B------:R-:W-:Y:S01]  /*08c0*/  CS2R R26, SRZ ;  /* 0x00000000001a7805 */ /* 0x000fe2000001ff00 */
[----:B------:R-:W-:Y:S01]  /*08d0*/  CS2R R24, SRZ ;  /* 0x0000000000187805 */ /* 0x000fe2000001ff00 */
[----:B------:R-:W-:Y:S01]  /*08e0*/  CS2R R12, SRZ ;  /* 0x00000000000c7805 */ /* 0x000fe2000001ff00 */
[----:B------:R-:W-:Y:S01]  /*08f0*/  CS2R R14, SRZ ;  /* 0x00000000000e7805 */ /* 0x000fe2000001ff00 */
[----:B------:R-:W-:-:S04]  /*0900*/  IMAD.WIDE R44, R44, R3, c[0x0][0x160] ;  /* 0x000058002c2c7625 */ /* 0x000fc800078e0203 */
[----:B0-----:R-:W-:Y:S01]  /*0910*/  IMAD.WIDE R32, R2, R3, c[0x0][0x168] ;  /* 0x00005a0002207625 */ /* 0x001fe200078e0203 */
[----:B------:R0:W4:Y:S04]  /*0920*/  @P4 LDG.E.EL.128 R24, [R44.64] ;  /* 0x000000042c184981 */ /* 0x000128000c2e1d00 */
[----:B------:R1:W5:Y:S01]  /*0930*/  @P4 LDG.E.EL.128 R12, [R32.64] ;  /* 0x00000004200c4981 */ /* 0x000362000c2e1d00 */
[----:B------:R-:W-:Y:S01]  /*0940*/  FSEL R0, R0, RZ, P2 ;  /* 0x000000ff00007208 */ /* 0x000fe20001000000 */
[----:B------:R-:W-:Y:S01]  /*0950*/  IMAD.U32 R11, R53, 0x10000, RZ ;  /* 0x00010000350b7824 */ /* 0x000fe200078e00ff */
[----:B------:R-:W-:Y:S01]  /*0960*/  PRMT R31, R31, 0x7632, R31 ;  /* 0x000076321f1f7816 */ /* 0x000fe2000000001f */
[----:B------:R-:W-:Y:S01]  /*0970*/  IMAD.U32 R48, R54, 0x10000, RZ ;  /* 0x0001000036307824 */ /* 0x000fe200078e00ff */
[----:B------:R-:W-:-:S03]  /*0980*/  PRMT R28, R28, 0x7632, R28 ;  /* 0x000076321c1c7816 */ /* 0x000fc6000000001c */
[----:B------:R-:W-:Y:S01]  /*0990*/  FFMA R48, R11, R48, R0 ;  /* 0x000000300b307223 */ /* 0x000fe20000000000 */
[----:B------:R-:W-:Y:S01]  /*09a0*/  IMAD.U32 R0, R31, 0x10000, RZ ;  /* 0x000100001f007824 */ /* 0x000fe200078e00ff */
[----:B------:R-:W-:Y:S01]  /*09b0*/  PRMT R35, R35, 0x7632, R35 ;  /* 0x0000763223237816 */ /* 0x000fe20000000023 */
[----:B------:R-:W-:Y:S01]  /*09c0*/  IMAD.U32 R11, R28, 0x10000, RZ ;  /* 0x000100001c0b7824 */ /* 0x000fe200078e00ff */
[----:B------:R-:W-:Y:S02]  /*09d0*/  PRMT R36, R36, 0x7632, R36 ;  /* 0x0000763224247816 */ /* 0x000fe40000000024 */
[----:B------:R-:W-:Y:S01]  /*09e0*/  LOP3.LUT R0, R0, 0x80000000, RZ, 0x3c, !PT ;  /* 0x8000000000007812 */ /* 0x000fe200078e3cff */
[----:B------:R-:W-:Y:S01]  /*09f0*/  IMAD.U32 R35, R35, 0x10000, RZ ;  /* 0x0001000023237824 */ /* 0x000fe200078e00ff */
[----:B------:R-:W-:Y:S01]  /*0a00*/  LOP3.LUT R11, R11, 0x80000000, RZ, 0x3c, !PT ;  /* 0x800000000b0b7812 */ /* 0x000fe200078e3cff */
[----:B------:R-:W-:Y:S01]  /*0a10*/  IMAD.U32 R36, R36, 0x10000, RZ ;  /* 0x0001000024247824 */ /* 0x000fe200078e00ff */
[----:B------:R-:W-:Y:S01]  /*0a20*/  PRMT R46, R46, 0x7632, R46 ;  /* 0x000076322e2e7816 */ /* 0x000fe2000000002e */
[----:B------:R-:W-:Y:S01]  /*0a30*/  FFMA R0, R0, R35, RZ ;  /* 0x0000002300007223 */ /* 0x000fe200000000ff */
[----:B------:R-:W-:Y:S01]  /*0a40*/  PRMT R51, R51, 0x7632, R51 ;  /* 0x0000763233337816 */ /* 0x000fe20000000033 */
[----:B------:R-:W-:Y:S01]  /*0a50*/  FFMA R11, R11, R36, RZ ;  /* 0x000000240b0b7223 */ /* 0x000fe200000000ff */
[----:B------:R-:W-:Y:S01]  /*0a60*/  PRMT R47, R47, 0x7632, R47 ;  /* 0x000076322f2f7816 */ /* 0x000fe2000000002f */
[----:B------:R-:W-:Y:S01]  /*0a70*/  IMAD.U32 R31, R46, 0x10000, RZ ;  /* 0x000100002e1f7824 */ /* 0x000fe200078e00ff */
[----:B------:R-:W-:Y:S01]  /*0a80*/  FSEL R0, R0, RZ, P2 ;  /* 0x000000ff00007208 */ /* 0x000fe20001000000 */
[----:B------:R-:W-:Y:S01]  /*0a90*/  IMAD.U32 R51, R51, 0x10000, RZ ;  /* 0x0001000033337824 */ /* 0x000fe200078e00ff */
[----:B------:R-:W-:-:S02]  /*0aa0*/  PRMT R52, R52, 0x7632, R52 ;  /* 0x0000763234347816 */ /* 0x000fc40000000034 */
[----:B------:R-:W-:Y:S01]  /*0ab0*/  PRMT R34, R34, 0x7632, R34 ;  /* 0x0000763222227816 */ /* 0x000fe20000000022 */
[----:B------:R-:W-:Y:S01]  /*0ac0*/  FFMA R0, R31, R51, R0 ;  /* 0x000000331f007223 */ /* 0x000fe20000000000 */
[----:B------:R-:W-:Y:S01]  /*0ad0*/  FSEL R11, R11, RZ, P2 ;  /* 0x000000ff0b0b7208 */ /* 0x000fe20001000000 */
[----:B-1----:R-:W-:Y:S02]  /*0ae0*/  IMAD.U32 R32, R47, 0x10000, RZ ;  /* 0x000100002f207824 */ /* 0x002fe400078e00ff */
[----:B------:R-:W-:Y:S01]  /*0af0*/  IMAD.U32 R52, R52, 0x10000, RZ ;  /* 0x0001000034347824 */ /* 0x000fe200078e00ff */
[----:B------:R-:W-:Y:S01]  /*0b00*/  PRMT R43, R43, 0x7632, R43 ;  /* 0x000076322b2b7816 */ /* 0x000fe2000000002b */
[----:B------:R-:W-:Y:S02]  /*0b10*/  IMAD.U32 R28, R34, 0x10000, RZ ;  /* 0x00010000221c7824 */ /* 0x000fe400078e00ff */
[----:B------:R-:W-:Y:S02]  /*0b20*/  FFMA R11, R32, R52, R11 ;  /* 0x00000034200b7223 */ /* 0x000fe4000000000b */
[----:B------:R-:W-:Y:S01]  /*0b30*/  IMAD.U32 R43, R43, 0x10000, RZ ;  /* 0x000100002b2b7824 */ /* 0x000fe200078e00ff */
[----:B------:R-:W-:-:S05]  /*0b40*/  LOP3.LUT R28, R28, 0x80000000, RZ, 0x3c, !PT ;  /* 0x800000001c1c7812 */ /* 0x000fca00078e3cff */
[----:B------:R-:W-:Y:S01]  /*0b50*/  FFMA R28, R28, R43, RZ ;  /* 0x0000002b1c1c7223 */ /* 0x000fe200000000ff */
[----:B------:R-:W-:Y:S02]  /*0b60*/  PRMT R53, R53, 0x7632, R53 ;  /* 0x0000763235357816 */ /* 0x000fe40000000035 */
[----:B------:R-:W-:Y:S02]  /*0b70*/  PRMT R54, R54, 0x7632, R54 ;  /* 0x0000763236367816 */ /* 0x000fe40000000036 */
[----:B------:R-:W-:Y:S01]  /*0b80*/  FSEL R28, R28, RZ, P2 ;  /* 0x000000ff1c1c7208 */ /* 0x000fe20001000000 */
[----:B------:R-:W-:Y:S02]  /*0b90*/  IMAD.U32 R53, R53, 0x10000, RZ ;  /* 0x0001000035357824 */ /* 0x000fe400078e00ff */
[----:B------:R-:W-:-:S04]  /*0ba0*/  IMAD.U32 R54, R54, 0x10000, RZ ;  /* 0x0001000036367824 */ /* 0x000fc800078e00ff */
[----:B------:R-:W-:Y:S01]  /*0bb0*/  FFMA R28, R53, R54, R28 ;  /* 0x00000036351c7223 */ /* 0x000fe2000000001c */
[C---:B------:R-:W-:Y:S02]  /*0bc0*/  IADD3 R56, R10.reuse, 0x80, RZ ;  /* 0x000000800a387810 */ /* 0x040fe40007ffe0ff */
[----:B------:R-:W-:Y:S02]  /*0bd0*/  ISETP.LT.AND P2, PT, R10, 0x80, !P0 ;  /* 0x000000800a00780c */ /* 0x000fe40004741270 */
[----:B--2---:R-:W-:-:S05]  /*0be0*/  SEL R31, R16, RZ, P5 ;  /* 0x000000ff101f7207 */ /* 0x004fca0002800000 */
[----:B------:R-:W-:Y:S01]  /*0bf0*/  IMAD.U32 R16, R31, 0x10000, RZ ;  /* 0x000100001f107824 */ /* 0x000fe200078e00ff */
[----:B---3--:R-:W-:Y:S02]  /*0c00*/  SEL R32, R20, RZ, P5 ;  /* 0x000000ff14207207 */ /* 0x008fe40002800000 */
[----:B------:R-:W-:Y:S02]  /*0c10*/  SEL R17, R17, RZ, P5 ;  /* 0x000000ff11117207 */ /* 0x000fe40002800000 */
[----:B------:R-:W-:Y:S01]  /*0c20*/  LOP3.LUT R16, R16, 0x80000000, RZ, 0x3c, !PT ;  /* 0x8000000010107812 */ /* 0x000fe200078e3cff */
[----:B------:R-:W-:Y:S01]  /*0c30*/  IMAD.U32 R33, R32, 0x10000, RZ ;  /* 0x0001000020217824 */ /* 0x000fe200078e00ff */
[----:B------:R-:W-:Y:S02]  /*0c40*/  SEL R43, R18, RZ, P5 ;  /* 0x000000ff122b7207 */ /* 0x000fe40002800000 */
[----:B------:R-:W-:Y:S01]  /*0c50*/  SEL R18, R21, RZ, P5 ;  /* 0x000000ff15127207 */ /* 0x000fe20002800000 */
[----:B------:R-:W-:Y:S01]  /*0c60*/  FFMA R21, R16, R33, RZ ;  /* 0x0000002110157223 */ /* 0x000fe200000000ff */
[----:B------:R-:W-:-:S02]  /*0c70*/  PRMT R31, R31, 0x7632, R31 ;  /* 0x000076321f1f7816 */ /* 0x000fc4000000001f */
[C---:B------:R-:W-:Y:S01]  /*0c80*/  PRMT R16, R17.reuse, 0x7632, R16 ;  /* 0x0000763211107816 */ /* 0x040fe20000000010 */
[----:B------:R-:W-:Y:S01]  /*0c90*/  IMAD.U32 R17, R17, 0x10000, RZ ;  /* 0x0001000011117824 */ /* 0x000fe200078e00ff */
[----:B0-----:R-:W-:Y:S01]  /*0ca0*/  SEL R44, R19, RZ, P5 ;  /* 0x000000ff132c7207 */ /* 0x001fe20002800000 */
[----:B------:R-:W-:Y:S01]  /*0cb0*/  IMAD.U32 R19, R43, 0x10000, RZ ;  /* 0x000100002b137824 */ /* 0x000fe200078e00ff */
[----:B------:R-:W-:Y:S01]  /*0cc0*/  PRMT R32, R32, 0x7632, R32 ;  /* 0x0000763220207816 */ /* 0x000fe20000000020 */
[----:B------:R-:W-:Y:S01]  /*0cd0*/  IMAD.U32 R31, R31, 0x10000, RZ ;  /* 0x000100001f1f7824 */ /* 0x000fe200078e00ff */
[----:B------:R-:W-:Y:S01]  /*0ce0*/  SEL R45, R22, RZ, P5 ;  /* 0x000000ff162d7207 */ /* 0x000fe20002800000 */
[C---:B------:R-:W-:Y:S01]  /*0cf0*/  IMAD.U32 R34, R18.reuse, 0x10000, RZ ;  /* 0x0001000012227824 */ /* 0x040fe200078e00ff */
[----:B------:R-:W-:Y:S01]  /*0d00*/  PRMT R22, R18, 0x7632, R22 ;  /* 0x0000763212167816 */ /* 0x000fe20000000016 */
[----:B------:R-:W-:Y:S01]  /*0d10*/  IMAD.U32 R18, R16, 0x10000, RZ ;  /* 0x0001000010127824 */ /* 0x000fe200078e00ff */
[----:B------:R-:W-:-:S02]  /*0d20*/  LOP3.LUT R17, R17, 0x80000000, RZ, 0x3c, !PT ;  /* 0x8000000011117812 */ /* 0x000fc400078e3cff */
[----:B------:R-:W-:Y:S01]  /*0d30*/  SEL R46, R23, RZ, P5 ;  /* 0x000000ff172e7207 */ /* 0x000fe20002800000 */
[----:B------:R-:W-:Y:S01]  /*0d40*/  IMAD.U32 R23, R32, 0x10000, RZ ;  /* 0x0001000020177824 */ /* 0x000fe200078e00ff */
[----:B------:R-:W-:Y:S01]  /*0d50*/  LOP3.LUT R19, R19, 0x80000000, RZ, 0x3c, !PT ;  /* 0x8000000013137812 */ /* 0x000fe200078e3cff */
[----:B------:R-:W-:Y:S01]  /*0d60*/  IMAD.U32 R36, R45, 0x10000, RZ ;  /* 0x000100002d247824 */ /* 0x000fe200078e00ff */
[----:B------:R-:W-:Y:S01]  /*0d70*/  SHF.R.S32.HI R32, RZ, 0x1f, R7 ;  /* 0x0000001fff207819 */ /* 0x000fe20000011407 */
[----:B------:R-:W-:Y:S01]  /*0d80*/  IMAD.U32 R20, R44, 0x10000, RZ ;  /* 0x000100002c147824 */ /* 0x000fe200078e00ff */
[----:B------:R-:W-:Y:S01]  /*0d90*/  LOP3.LUT R16, R31, 0x80000000, RZ, 0x3c, !PT ;  /* 0x800000001f107812 */ /* 0x000fe200078e3cff */
[----:B------:R-:W-:Y:S01]  /*0da0*/  FFMA R34, R17, R34, RZ ;  /* 0x0000002211227223 */ /* 0x000fe200000000ff */
[----:B------:R-:W-:Y:S01]  /*0db0*/  LOP3.LUT R18, R18, 0x80000000, RZ, 0x3c, !PT ;  /* 0x8000000012127812 */ /* 0x000fe200078e3cff */
[----:B------:R-:W-:Y:S01]  /*0dc0*/  IMAD.U32 R33, R22, 0x10000, RZ ;  /* 0x0001000016217824 */ /* 0x000fe200078e00ff */
[----:B------:R-:W-:Y:S01]  /*0dd0*/  FFMA R19, R19, R36, RZ ;  /* 0x0000002413137223 */ /* 0x000fe200000000ff */
[----:B------:R-:W-:-:S02]  /*0de0*/  FSEL R21, R21, RZ, P3 ;  /* 0x000000ff15157208 */ /* 0x000fc40001800000 */
[----:B------:R-:W-:Y:S02]  /*0df0*/  LEA.HI R32, R32, R7, RZ, 0xd ;  /* 0x0000000720207211 */ /* 0x000fe400078f68ff */
[----:B----4-:R-:W-:Y:S02]  /*0e00*/  SEL R24, R24, RZ, P4 ;  /* 0x000000ff18187207 */ /* 0x010fe40002000000 */
[----:B-----5:R-:W-:Y:S02]  /*0e10*/  SEL R12, R12, RZ, P4 ;  /* 0x000000ff0c0c7207 */ /* 0x020fe40002000000 */
[----:B------:R-:W-:Y:S02]  /*0e20*/  SEL R17, R25, RZ, P4 ;  /* 0x000000ff19117207 */ /* 0x000fe40002000000 */
[----:B------:R-:W-:Y:S01]  /*0e30*/  SEL R13, R13, RZ, P4 ;  /* 0x000000ff0d0d7207 */ /* 0x000fe20002000000 */
[----:B------:R-:W-:Y:S01]  /*0e40*/  IMAD.U32 R36, R24, 0x10000, RZ ;  /* 0x0001000018247824 */ /* 0x000fe200078e00ff */
[----:B------:R-:W-:Y:S01]  /*0e50*/  LOP3.LUT R20, R20, 0x80000000, RZ, 0x3c, !PT ;  /* 0x8000000014147812 */ /* 0x000fe200078e3cff */
[----:B------:R-:W-:Y:S01]  /*0e60*/  IMAD.U32 R22, R12, 0x10000, RZ ;  /* 0x000100000c167824 */ /* 0x000fe200078e00ff */
[----:B------:R-:W-:Y:S01]  /*0e70*/  FFMA R16, R16, R23, RZ ;  /* 0x0000001710107223 */ /* 0x000fe200000000ff */
[----:B------:R-:W-:Y:S01]  /*0e80*/  IMAD.U32 R35, R46, 0x10000, RZ ;  /* 0x000100002e237824 */ /* 0x000fe200078e00ff */
[----:B------:R-:W-:Y:S01]  /*0e90*/  PRMT R24, R24, 0x7632, R24 ;  /* 0x0000763218187816 */ /* 0x000fe20000000018 */
[----:B------:R-:W-:Y:S01]  /*0ea0*/  FFMA R18, R18, R33, RZ ;  /* 0x0000002112127223 */ /* 0x000fe200000000ff */
[----:B------:R-:W-:Y:S01]  /*0eb0*/  PRMT R12, R12, 0x7632, R12 ;  /* 0x000076320c0c7816 */ /* 0x000fe2000000000c */
[----:B------:R-:W-:Y:S01]  /*0ec0*/  IMAD.U32 R23, R17, 0x10000, RZ ;  /* 0x0001000011177824 */ /* 0x000fe200078e00ff */
[----:B------:R-:W-:Y:S01]  /*0ed0*/  FFMA R36, R36, R22, R21 ;  /* 0x0000001624247223 */ /* 0x000fe20000000015 */
[----:B------:R-:W-:Y:S01]  /*0ee0*/  IMAD.U32 R31, R13, 0x10000, RZ ;  /* 0x000100000d1f7824 */ /* 0x000fe200078e00ff */
[----:B------:R-:W-:Y:S01]  /*0ef0*/  PRMT R17, R17, 0x7632, R17 ;  /* 0x0000763211117816 */ /* 0x000fe20000000011 */
[----:B------:R-:W-:Y:S01]  /*0f00*/  IMAD.SHL.U32 R47, R32, 0x80, RZ ;  /* 0x00000080202f7824 */ /* 0x000fe200078e00ff */
[----:B------:R-:W-:Y:S01]  /*0f10*/  PRMT R13, R13, 0x7632, R13 ;  /* 0x000076320d0d7816 */ /* 0x000fe2000000000d */
[----:B------:R-:W-:Y:S01]  /*0f20*/  FFMA R20, R20, R35, RZ ;  /* 0x0000002314147223 */ /* 0x000fe200000000ff */
[----:B------:R-:W-:Y:S01]  /*0f30*/  LOP3.LUT R22, R32, 0xffe000, RZ, 0xc0, !PT ;  /* 0x00ffe00020167812 */ /* 0x000fe200078ec0ff */
[----:B------:R-:W-:Y:S01]  /*0f40*/  IMAD.U32 R35, R24, 0x10000, RZ ;  /* 0x0001000018237824 */ /* 0x000fe200078e00ff */
[----:B------:R-:W-:Y:S01]  /*0f50*/  FSEL R34, R34, RZ, P3 ;  /* 0x000000ff22227208 */ /* 0x000fe20001800000 */
[----:B------:R-:W-:Y:S01]  /*0f60*/  IMAD.U32 R12, R12, 0x10000, RZ ;  /* 0x000100000c0c7824 */ /* 0x000fe200078e00ff */
[----:B------:R-:W-:-:S02]  /*0f70*/  FSEL R16, R16, RZ, P3 ;  /* 0x000000ff10107208 */ /* 0x000fc40001800000 */
[----:B------:R-:W-:Y:S02]  /*0f80*/  SEL R27, R27, RZ, P4 ;  /* 0x000000ff1b1b7207 */ /* 0x000fe40002000000 */
[----:B------:R-:W-:Y:S01]  /*0f90*/  SEL R53, R15, RZ, P4 ;  /* 0x000000ff0f357207 */ /* 0x000fe20002000000 */
[----:B------:R-:W-:Y:S01]  /*0fa0*/  IMAD.U32 R17, R17, 0x10000, RZ ;  /* 0x0001000011117824 */ /* 0x000fe200078e00ff */
[----:B------:R-:W-:Y:S01]  /*0fb0*/  FSEL R18, R18, RZ, P3 ;  /* 0x000000ff12127208 */ /* 0x000fe20001800000 */
[----:B------:R-:W-:Y:S01]  /*0fc0*/  IMAD.U32 R13, R13, 0x10000, RZ ;  /* 0x000100000d0d7824 */ /* 0x000fe200078e00ff */
[----:B------:R-:W-:Y:S01]  /*0fd0*/  LOP3.LUT R47, R47, 0xfff00000, RZ, 0xc0, !PT ;  /* 0xfff000002f2f7812 */ /* 0x000fe200078ec0ff */
[----:B------:R-:W-:Y:S01]  /*0fe0*/  IMAD.IADD R22, R7, 0x1, -R22 ;  /* 0x0000000107167824 */ /* 0x000fe200078e0a16 */
[----:B------:R-:W-:Y:S01]  /*0ff0*/  SEL R26, R26, RZ, P4 ;  /* 0x000000ff1a1a7207 */ /* 0x000fe20002000000 */
[----:B------:R-:W-:Y:S01]  /*1000*/  FFMA R34, R23, R31, R34 ;  /* 0x0000001f17227223 */ /* 0x000fe20000000022 */
[----:B------:R-:W-:Y:S01]  /*1010*/  SEL R25, R14, RZ, P4 ;  /* 0x000000ff0e197207 */ /* 0x000fe20002000000 */
[----:B------:R-:W-:Y:S01]  /*1020*/  FFMA R35, R35, R12, R16 ;  /* 0x0000000c23237223 */ /* 0x000fe20000000010 */
[----:B------:R-:W-:Y:S01]  /*1030*/  FSEL R20, R20, RZ, P3 ;  /* 0x000000ff14147208 */ /* 0x000fe20001800000 */
[----:B------:R-:W-:Y:S01]  /*1040*/  IMAD.U32 R31, R27, 0x10000, RZ ;  /* 0x000100001b1f7824 */ /* 0x000fe200078e00ff */
[----:B------:R-:W-:Y:S01]  /*1050*/  FFMA R33, R17, R13, R18 ;  /* 0x0000000d11217223 */ /* 0x000fe20000000012 */
[----:B------:R-:W-:Y:S01]  /*1060*/  IMAD.U32 R12, R53, 0x10000, RZ ;  /* 0x00010000350c7824 */ /* 0x000fe200078e00ff */
[----:B------:R-:W-:Y:S01]  /*1070*/  FSEL R19, R19, RZ, P3 ;  /* 0x000000ff13137208 */ /* 0x000fe20001800000 */
[----:B------:R-:W-:-:S02]  /*1080*/  IMAD R13, R22, 0x100, R47 ;  /* 0x00000100160d7824 */ /* 0x000fc400078e022f */
[----:B------:R-:W-:Y:S01]  /*1090*/  IMAD.U32 R32, R26, 0x10000, RZ ;  /* 0x000100001a207824 */ /* 0x000fe200078e00ff */
[----:B------:R-:W-:Y:S01]  /*10a0*/  FFMA R31, R31, R12, R20 ;  /* 0x0000000c1f1f7223 */ /* 0x000fe20000000014 */
[----:B------:R-:W-:Y:S01]  /*10b0*/  IMAD.U32 R14, R25, 0x10000, RZ ;  /* 0x00010000190e7824 */ /* 0x000fe200078e00ff */
[----:B------:R-:W-:Y:S01]  /*10c0*/  IADD3 R20, R38, 0x80, RZ ;  /* 0x0000008026147810 */ /* 0x000fe20007ffe0ff */
[----:B------:R-:W-:Y:S01]  /*10d0*/  IMAD.IADD R22, R13, 0x1, R56 ;  /* 0x000000010d167824 */ /* 0x000fe200078e0238 */
[----:B------:R-:W-:Y:S01]  /*10e0*/  CS2R R16, SRZ ;  /* 0x0000000000107805 */ /* 0x000fe2000001ff00 */
[----:B------:R-:W-:Y:S01]  /*10f0*/  FFMA R32, R32, R14, R19 ;  /* 0x0000000e20207223 */ /* 0x000fe20000000013 */
[----:B------:R-:W-:Y:S01]  /*1100*/  CS2R R12, SRZ ;  /* 0x00000000000c7805 */ /* 0x000fe2000001ff00 */
[----:B------:R-:W-:Y:S01]  /*1110*/  CS2R R18, SRZ ;  /* 0x0000000000127805 */ /* 0x000fe2000001ff00 */
[----:B------:R-:W-:Y:S01]  /*1120*/  CS2R R14, SRZ ;  /* 0x00000000000e7805 */ /* 0x000fe2000001ff00 */
[----:B------:R-:W-:-:S04]  /*1130*/  IMAD.WIDE R22, R22, R3, c[0x0][0x160] ;  /* 0x0000580016167625 */ /* 0x000fc800078e0203 */
[----:B------:R-:W-:Y:S01]  /*1140*/  IMAD.WIDE R20, R20, R3, c[0x0][0x170] ;  /* 0x00005c0014147625 */ /* 0x000fe200078e0203 */
[----:B------:R0:W2:Y:S04]  /*1150*/  @P2 LDG.E.EL.128 R16, [R22.64] ;  /* 0x0000000416102981 */ /* 0x0000a8000c2e1d00 */
[----:B------:R1:W3:Y:S01]  /*1160*/  @P2 LDG.E.EL.128 R12, [R20.64] ;  /* 0x00000004140c2981 */ /* 0x0002e2000c2e1d00 */
[----:B------:R-:W-:-:S05]  /*1170*/  IMAD.SHL.U32 R58, R30, 0x4, RZ ;  /* 0x000000041e3a7824 */ /* 0x000fca00078e00ff */
[----:B------:R-:W-:-:S04]  /*1180*/  LOP3.LUT R58, R58, 0xc, RZ, 0xc0, !PT ;  /* 0x0000000c3a3a7812 */ /* 0x000fc800078ec0ff */
[----:B------:R-:W-:-:S04]  /*1190*/  LOP3.LUT R37, R37, R58, RZ, 0xfc, !PT ;  /* 0x0000003a25257212 */ /* 0x000fc800078efcff */
[----:B------:R-:W-:-:S04]  /*11a0*/  SHF.R.S32.HI R24, RZ, 0x1f, R37 ;  /* 0x0000001fff187819 */ /* 0x000fc80000011425 */
[----:B------:R-:W-:-:S04]  /*11b0*/  LEA.HI R24, R24, R37, RZ, 0xb ;  /* 0x0000002518187211 */ /* 0x000fc800078f58ff */
[----:B-1----:R-:W-:Y:S02]  /*11c0*/  SHF.R.S32.HI R20, RZ, 0xb, R24 ;  /* 0x0000000bff147819 */ /* 0x002fe40000011418 */
[----:B------:R-:W-:Y:S02]  /*11d0*/  SHF.R.U32.HI R30, RZ, 0x2, R30 ;  /* 0x00000002ff1e7819 */ /* 0x000fe4000001161e */
[----:B------:R-:W-:Y:S01]  /*11e0*/  LOP3.LUT R20, R20, 0x80000003, RZ, 0xc0, !PT ;  /* 0x8000000314147812 */ /* 0x000fe200078ec0ff */
[----:B------:R-:W-:Y:S01]  /*11f0*/  IMAD.SHL.U32 R21, R8, 0x8, RZ ;  /* 0x0000000808157824 */ /* 0x000fe200078e00ff */
[----:B------:R-:W-:Y:S02]  /*1200*/  SHF.R.S32.HI R29, RZ, 0x1b, R29 ;  /* 0x0000001bff1d7819 */ /* 0x000fe4000001141d */
[----:B------:R-:W-:Y:S02]  /*1210*/  ISETP.NE.AND P5, PT, R20, 0x2, PT ;  /* 0x000000021400780c */ /* 0x000fe40003fa5270 */
[----:B------:R-:W-:-:S02]  /*1220*/  SGXT.U32 R20, R30, 0x3 ;  /* 0x000000031e14781a */ /* 0x000fc40000000000 */
[----:B------:R-:W-:Y:S02]  /*1230*/  PRMT R43, R43, 0x7632, R43 ;  /* 0x000076322b2b7816 */ /* 0x000fe4000000002b */
[----:B0-----:R-:W-:Y:S02]  /*1240*/  SGXT R22, R29, 0x1 ;  /* 0x000000011d16781a */ /* 0x001fe40000000200 */
[----:B------:R-:W-:Y:S01]  /*1250*/  LOP3.LUT R23, R21, R20, RZ, 0xfc, !PT ;  /* 0x0000001415177212 */ /* 0x000fe200078efcff */
[----:B------:R-:W-:Y:S01]  /*1260*/  IMAD.U32 R21, R43, 0x10000, RZ ;  /* 0x000100002b157824 */ /* 0x000fe200078e00ff */
[----:B------:R-:W-:Y:S02]  /*1270*/  PRMT R45, R45, 0x7632, R45 ;  /* 0x000076322d2d7816 */ /* 0x000fe4000000002d */
[----:B------:R-:W-:Y:S02]  /*1280*/  LEA.HI R22, R22, R37, RZ, 0xd ;  /* 0x0000002516167211 */ /* 0x000fe400078f68ff */
[----:B------:R-:W-:Y:S01]  /*1290*/  LOP3.LUT R21, R21, 0x80000000, RZ, 0x3c, !PT ;  /* 0x8000000015157812 */ /* 0x000fe200078e3cff */
[----:B------:R-:W-:-:S02]  /*12a0*/  IMAD.U32 R30, R45, 0x10000, RZ ;  /* 0x000100002d1e7824 */ /* 0x000fc400078e00ff */
[----:B------:R-:W-:Y:S01]  /*12b0*/  IMAD.SHL.U32 R22, R22, 0x40, RZ ;  /* 0x0000004016167824 */ /* 0x000fe200078e00ff */
[----:B------:R-:W-:Y:S01]  /*12c0*/  PRMT R26, R26, 0x7632, R26 ;  /* 0x000076321a1a7816 */ /* 0x000fe2000000001a */
[----:B------:R-:W-:Y:S01]  /*12d0*/  FFMA R21, R21, R30, RZ ;  /* 0x0000001e15157223 */ /* 0x000fe200000000ff */
[----:B------:R-:W-:Y:S02]  /*12e0*/  PRMT R25, R25, 0x7632, R25 ;  /* 0x0000763219197816 */ /* 0x000fe40000000019 */
[----:B------:R-:W-:Y:S02]  /*12f0*/  PRMT R46, R46, 0x7632, R46 ;  /* 0x000076322e2e7816 */ /* 0x000fe4000000002e */
[----:B------:R-:W-:Y:S02]  /*1300*/  LOP3.LUT R22, R22, 0xfff80000, RZ, 0xc0, !PT ;  /* 0xfff8000016167812 */ /* 0x000fe400078ec0ff */
[----:B------:R-:W-:Y:S02]  /*1310*/  LOP3.LUT R51, R24, 0xfffff800, RZ, 0xc0, !PT ;  /* 0xfffff80018337812 */ /* 0x000fe400078ec0ff */
[----:B------:R-:W-:Y:S01]  /*1320*/  PRMT R44, R44, 0x7632, R44 ;  /* 0x000076322c2c7816 */ /* 0x000fe2000000002c */
[----:B------:R-:W-:Y:S01]  /*1330*/  IMAD.U32 R26, R26, 0x10000, RZ ;  /* 0x000100001a1a7824 */ /* 0x000fe200078e00ff */
[----:B------:R-:W-:Y:S01]  /*1340*/  FSEL R21, R21, RZ, P3 ;  /* 0x000000ff15157208 */ /* 0x000fe20001800000 */
[----:B------:R-:W-:Y:S01]  /*1350*/  IMAD.U32 R25, R25, 0x10000, RZ ;  /* 0x0001000019197824 */ /* 0x000fe200078e00ff */
[----:B------:R-:W-:Y:S01]  /*1360*/  IADD3 R51, R22, R37, -R51 ;  /* 0x0000002516337210 */ /* 0x000fe20007ffe833 */
[----:B------:R-:W-:Y:S01]  /*1370*/  IMAD.U32 R29, R46, 0x10000, RZ ;  /* 0x000100002e1d7824 */ /* 0x000fe200078e00ff */
[----:B------:R-:W-:Y:S01]  /*1380*/  LOP3.LUT R20, R40, R23, RZ, 0xfc, !PT ;  /* 0x0000001728147212 */ /* 0x000fe200078efcff */
[----:B------:R-:W-:Y:S01]  /*1390*/  IMAD.U32 R22, R44, 0x10000, RZ ;  /* 0x000100002c167824 */ /* 0x000fe200078e00ff */
[--C-:B------:R-:W-:Y:S01]  /*13a0*/  LOP3.LUT R24, R40, 0x40, R23.reuse, 0xfe, !PT ;  /* 0x0000004028187812 */ /* 0x100fe200078efe17 */
[--C-:B------:R-:W-:Y:S01]  /*13b0*/  IMAD R46, R58, 0x101, R23.reuse ;  /* 0x000001013a2e7824 */ /* 0x100fe200078e0217 */
[----:B------:R-:W-:-:S02]  /*13c0*/  LOP3.LUT R52, R40, 0x80, R23, 0xfe, !PT ;  /* 0x0000008028347812 */ /* 0x000fc400078efe17 */
[----:B------:R-:W-:Y:S01]  /*13d0*/  LOP3.LUT R54, R40, 0xc0, R23, 0xfe, !PT ;  /* 0x000000c028367812 */ /* 0x000fe200078efe17 */
[----:B------:R-:W-:Y:S01]  /*13e0*/  FFMA R30, R26, R25, R21 ;  /* 0x000000191a1e7223 */ /* 0x000fe20000000015 */
[----:B------:R-:W-:Y:S02]  /*13f0*/  PRMT R27, R27, 0x7632, R27 ;  /* 0x000076321b1b7816 */ /* 0x000fe4000000001b */
[----:B------:R-:W-:-:S03]  /*1400*/  LOP3.LUT R22, R22, 0x80000000, RZ, 0x3c, !PT ;  /* 0x8000000016167812 */ /* 0x000fc600078e3cff */
[----:B------:R-:W-:Y:S01]  /*1410*/  IMAD.U32 R40, R27, 0x10000, RZ ;  /* 0x000100001b287824 */ /* 0x000fe200078e00ff */
[----:B------:R-:W-:Y:S01]  /*1420*/  PRMT R53, R53, 0x7632, R53 ;  /* 0x0000763235357816 */ /* 0x000fe20000000035 */
[----:B------:R-:W-:-:S04]  /*1430*/  FFMA R22, R22, R29, RZ ;  /* 0x0000001d16167223 */ /* 0x000fc800000000ff */
[----:B------:R-:W-:Y:S01]  /*1440*/  IMAD.U32 R53, R53, 0x10000, RZ ;  /* 0x0001000035357824 */ /* 0x000fe200078e00ff */
[----:B------:R-:W-:Y:S02]  /*1450*/  FSEL R29, R22, RZ, P3 ;  /* 0x000000ff161d7208 */ /* 0x000fe40001800000 */
[----:B------:R-:W-:-:S03]  /*1460*/  ISETP.LT.AND P3, PT, R10, 0x80, !P1 ;  /* 0x000000800a00780c */ /* 0x000fc60004f61270 */
[----:B------:R-:W-:Y:S01]  /*1470*/  FFMA R29, R40, R53, R29 ;  /* 0x00000035281d7223 */ /* 0x000fe2000000001d */
[----:B------:R-:W-:Y:S01]  /*1480*/  IMAD.IADD R22, R39, 0x1, R56 ;  /* 0x0000000127167824 */ /* 0x000fe200078e0238 */
[----:B------:R-:W-:Y:S02]  /*1490*/  ISETP.LT.AND P4, PT, R20, 0x100, !P5 ;  /* 0x000001001400780c */ /* 0x000fe40006f81270 */
[----:B--2---:R-:W-:Y:S02]  /*14a0*/  SEL R16, R16, RZ, P2 ;  /* 0x000000ff10107207 */ /* 0x004fe40001000000 */
[----:B------:R-:W-:Y:S02]  /*14b0*/  SEL R17, R17, RZ, P2 ;  /* 0x000000ff11117207 */ /* 0x000fe40001000000 */
[----:B---3--:R-:W-:Y:S02]  /*14c0*/  SEL R23, R12, RZ, P2 ;  /* 0x000000ff0c177207 */ /* 0x008fe40001000000 */
[----:B------:R-:W-:Y:S01]  /*14d0*/  SEL R25, R13, RZ, P2 ;  /* 0x000000ff0d197207 */ /* 0x000fe20001000000 */
[----:B------:R-:W-:Y:S01]  /*14e0*/  IMAD.U32 R21, R16, 0x10000, RZ ;  /* 0x0001000010157824 */ /* 0x000fe200078e00ff */
[----:B------:R-:W-:Y:S01]  /*14f0*/  SEL R19, R19, RZ, P2 ;  /* 0x000000ff13137207 */ /* 0x000fe20001000000 */
[----:B------:R-:W-:Y:S01]  /*1500*/  IMAD.U32 R12, R23, 0x10000, RZ ;  /* 0x00010000170c7824 */ /* 0x000fe200078e00ff */
[----:B------:R-:W-:Y:S01]  /*1510*/  SEL R37, R15, RZ, P2 ;  /* 0x000000ff0f257207 */ /* 0x000fe20001000000 */
[----:B------:R-:W-:Y:S01]  /*1520*/  IMAD.U32 R26, R17, 0x10000, RZ ;  /* 0x00010000111a7824 */ /* 0x000fe200078e00ff */
[----:B------:R-:W-:Y:S01]  /*1530*/  SEL R18, R18, RZ, P2 ;  /* 0x000000ff12127207 */ /* 0x000fe20001000000 */
[----:B------:R-:W-:Y:S01]  /*1540*/  IMAD.U32 R13, R25, 0x10000, RZ ;  /* 0x00010000190d7824 */ /* 0x000fe200078e00ff */
[----:B------:R-:W-:Y:S01]  /*1550*/  SEL R27, R14, RZ, P2 ;  /* 0x000000ff0e1b7207 */ /* 0x000fe20001000000 */
[----:B------:R-:W-:Y:S01]  /*1560*/  FMUL R15, R21, R12 ;  /* 0x0000000c150f7220 */ /* 0x000fe20000400000 */
[----:B------:R-:W-:Y:S01]  /*1570*/  IMAD.U32 R21, R19, 0x10000, RZ ;  /* 0x0001000013157824 */ /* 0x000fe200078e00ff */
[----:B------:R-:W-:Y:S01]  /*1580*/  FMUL R12, R26, R13 ;  /* 0x0000000d1a0c7220 */ /* 0x000fe20000400000 */
[----:B------:R-:W-:-:S02]  /*1590*/  IMAD.U32 R14, R37, 0x10000, RZ ;  /* 0x00010000250e7824 */ /* 0x000fc400078e00ff */
[----:B------:R-:W-:Y:S02]  /*15a0*/  IMAD.U32 R26, R18, 0x10000, RZ ;  /* 0x00010000121a7824 */ /* 0x000fe400078e00ff */
[----:B------:R-:W-:Y:S01]  /*15b0*/  IMAD.U32 R13, R27, 0x10000, RZ ;  /* 0x000100001b0d7824 */ /* 0x000fe200078e00ff */
[----:B------:R-:W-:Y:S01]  /*15c0*/  FMUL R14, R21, R14 ;  /* 0x0000000e150e7220 */ /* 0x000fe20000400000 */
[----:B------:R-:W-:Y:S02]  /*15d0*/  PRMT R16, R16, 0x7632, R16 ;  /* 0x0000763210107816 */ /* 0x000fe40000000010 */
[----:B------:R-:W-:Y:S01]  /*15e0*/  PRMT R17, R17, 0x7632, R17 ;  /* 0x0000763211117816 */ /* 0x000fe20000000011 */
[----:B------:R-:W-:Y:S01]  /*15f0*/  FMUL R13, R26, R13 ;  /* 0x0000000d1a0d7220 */ /* 0x000fe20000400000 */
[----:B------:R-:W-:Y:S02]  /*1600*/  PRMT R21, R23, 0x7632, R21 ;  /* 0x0000763217157816 */ /* 0x000fe40000000015 */
[----:B------:R-:W-:-:S02]  /*1610*/  PRMT R23, R25, 0x7632, R23 ;  /* 0x0000763219177816 */ /* 0x000fc40000000017 */
[----:B------:R-:W-:Y:S02]  /*1620*/  PRMT R18, R18, 0x7632, R18 ;  /* 0x0000763212127816 */ /* 0x000fe40000000012 */
[----:B------:R-:W-:Y:S02]  /*1630*/  PRMT R19, R19, 0x7632, R19 ;  /* 0x0000763213137816 */ /* 0x000fe40000000013 */
[----:B------:R-:W-:Y:S02]  /*1640*/  PRMT R25, R27, 0x7632, R25 ;  /* 0x000076321b197816 */ /* 0x000fe40000000019 */
[----:B------:R-:W-:Y:S01]  /*1650*/  PRMT R26, R37, 0x7632, R26 ;  /* 0x00007632251a7816 */ /* 0x000fe2000000001a */
[----:B------:R-:W-:Y:S02]  /*1660*/  IMAD.U32 R16, R16, 0x10000, RZ ;  /* 0x0001000010107824 */ /* 0x000fe400078e00ff */
[----:B------:R-:W-:Y:S01]  /*1670*/  IMAD.U32 R40, R17, 0x10000, RZ ;  /* 0x0001000011287824 */ /* 0x000fe200078e00ff */
[----:B------:R-:W-:Y:S01]  /*1680*/  FSEL R17, R15, RZ, P2 ;  /* 0x000000ff0f117208 */ /* 0x000fe20001000000 */
[----:B------:R-:W-:-:S02]  /*1690*/  IMAD.U32 R21, R21, 0x10000, RZ ;  /* 0x0001000015157824 */ /* 0x000fc400078e00ff */
[----:B------:R-:W-:Y:S02]  /*16a0*/  IMAD.U32 R18, R18, 0x10000, RZ ;  /* 0x0001000012127824 */ /* 0x000fe400078e00ff */
[----:B------:R-:W-:Y:S02]  /*16b0*/  IMAD.U32 R19, R19, 0x10000, RZ ;  /* 0x0001000013137824 */ /* 0x000fe400078e00ff */
[----:B------:R-:W-:Y:S02]  /*16c0*/  IMAD.U32 R25, R25, 0x10000, RZ ;  /* 0x0001000019197824 */ /* 0x000fe400078e00ff */
[----:B------:R-:W-:Y:S01]  /*16d0*/  IMAD.U32 R26, R26, 0x10000, RZ ;  /* 0x000100001a1a7824 */ /* 0x000fe200078e00ff */
[----:B------:R-:W-:Y:S01]  /*16e0*/  FMUL R15, R16, R21 ;  /* 0x00000015100f7220 */ /* 0x000fe20000400000 */
[----:B------:R-:W-:Y:S01]  /*16f0*/  IMAD.U32 R23, R23, 0x10000, RZ ;  /* 0x0001000017177824 */ /* 0x000fe200078e00ff */
[----:B------:R-:W-:Y:S01]  /*1700*/  FSEL R21, R12, RZ, P2 ;  /* 0x000000ff0c157208 */ /* 0x000fe20001000000 */
[----:B------:R-:W-:Y:S01]  /*1710*/  FMUL R44, R18, R25 ;  /* 0x00000019122c7220 */ /* 0x000fe20000400000 */
[----:B------:R-:W-:Y:S01]  /*1720*/  FMUL R43, R19, R26 ;  /* 0x0000001a132b7220 */ /* 0x000fe20000400000 */
[----:B------:R-:W-:Y:S01]  /*1730*/  FADD R42, R42, R17 ;  /* 0x000000112a2a7221 */ /* 0x000fe20000000000 */
[----:B------:R-:W-:Y:S01]  /*1740*/  FMUL R45, R40, R23 ;  /* 0x00000017282d7220 */ /* 0x000fe20000400000 */
[----:B------:R-:W-:Y:S01]  /*1750*/  CS2R R16, SRZ ;  /* 0x0000000000107805 */ /* 0x000fe2000001ff00 */
[----:B------:R-:W-:Y:S01]  /*1760*/  CS2R R18, SRZ ;  /* 0x0000000000127805 */ /* 0x000fe2000001ff00 */
[----:B------:R-:W-:Y:S01]  /*1770*/  IMAD.WIDE R22, R22, R3, c[0x0][0x160] ;  /* 0x0000580016167625 */ /* 0x000fe200078e0203 */
[----:B------:R-:W-:Y:S01]  /*1780*/  FSEL R26, R15, RZ, P2 ;  /* 0x000000ff0f1a7208 */ /* 0x000fe20001000000 */
[----:B------:R-:W-:-:S02]  /*1790*/  FADD R40, R50, R21 ;  /* 0x0000001532287221 */ /* 0x000fc40000000000 */
[----:B------:R-:W-:Y:S01]  /*17a0*/  IMAD.MOV.U32 R50, RZ, RZ, 0x4 ;  /* 0x00000004ff327424 */ /* 0x000fe200078e00ff */
[----:B------:R0:W2:Y:S01]  /*17b0*/  @P3 LDG.E.EL.128 R16, [R22.64] ;  /* 0x0000000416103981 */ /* 0x0000a2000c2e1d00 */
[----:B------:R-:W-:Y:S01]  /*17c0*/  IMAD R27, R20, 0x800, R51 ;  /* 0x00000800141b7824 */ /* 0x000fe200078e0233 */
[----:B------:R-:W-:Y:S01]  /*17d0*/  FADD R41, R41, R26 ;  /* 0x0000001a29297221 */ /* 0x000fe20000000000 */
[----:B------:R-:W-:Y:S02]  /*17e0*/  CS2R R20, SRZ ;  /* 0x0000000000147805 */ /* 0x000fe4000001ff00 */
[----:B------:R-:W-:Y:S01]  /*17f0*/  IMAD.WIDE R26, R27, R50, c[0x0][0x178] ;  /* 0x00005e001b1a7625 */ /* 0x000fe200078e0232 */
[----:B0-----:R-:W-:-:S06]  /*1800*/  CS2R R22, SRZ ;  /* 0x0000000000167805 */ /* 0x001fcc000001ff00 */
[----:B------:R0:W3:Y:S01]  /*1810*/  @P4 LDG.E.EL.128 R20, [R26.64] ;  /* 0x000000041a144981 */ /* 0x0000e2000c2e1d00 */
[----:B------:R-:W-:Y:S02]  /*1820*/  FSEL R37, R14, RZ, P2 ;  /* 0x000000ff0e257208 */ /* 0x000fe40001000000 */
[----:B------:R-:W-:-:S03]  /*1830*/  FSEL R12, R13, RZ, P2 ;  /* 0x000000ff0d0c7208 */ /* 0x000fc60001000000 */
[----:B------:R-:W-:Y:S01]  /*1840*/  FADD R37, R48, R37 ;  /* 0x0000002530257221 */ /* 0x000fe20000000000 */
[----:B------:R-:W-:Y:S01]  /*1850*/  IADD3 R48, R2, 0x80, RZ ;  /* 0x0000008002307810 */ /* 0x000fe20007ffe0ff */
[----:B------:R-:W-:Y:S01]  /*1860*/  FADD R39, R49, R12 ;  /* 0x0000000c31277221 */ /* 0x000fe20000000000 */
[----:B------:R-:W-:Y:S01]  /*1870*/  CS2R R14, SRZ ;  /* 0x00000000000e7805 */ /* 0x000fe2000001ff00 */
[----:B------:R-:W-:Y:S02]  /*1880*/  CS2R R12, SRZ ;  /* 0x00000000000c7805 */ /* 0x000fe4000001ff00 */
[----:B------:R-:W-:Y:S01]  /*1890*/  IMAD.WIDE R48, R48, R3, c[0x0][0x170] ;  /* 0x00005c0030307625 */ /* 0x000fe200078e0203 */
[----:B------:R-:W-:-:S04]  /*18a0*/  ISETP.LT.AND P6, PT, R24, 0x100, !P5 ;  /* 0x000001001800780c */ /* 0x000fc80006fc1270 */
[----:B------:R1:W4:Y:S01]  /*18b0*/  @P3 LDG.E.EL.128 R12, [R48.64] ;  /* 0x00000004300c3981 */ /* 0x000322000c2e1d00 */
[----:B0-----:R-:W-:Y:S01]  /*18c0*/  CS2R R26, SRZ ;  /* 0x00000000001a7805 */ /* 0x001fe2000001ff00 */
[----:B---3--:R-:W-:Y:S02]  /*18d0*/  SEL R21, R21, RZ, P4 ;  /* 0x000000ff15157207 */ /* 0x008fe40002000000 */
[----:B------:R-:W-:Y:S02]  /*18e0*/  SEL R20, R20, RZ, P4 ;  /* 0x000000ff14147207 */ /* 0x000fe40002000000 */
[----:B-1----:R-:W-:Y:S01]  /*18f0*/  FSEL R49, R21, RZ, !P5 ;  /* 0x000000ff15317208 */ /* 0x002fe20006800000 */
[----:B------:R-:W-:Y:S01]  /*1900*/  IMAD R21, R24, 0x800, R51 ;  /* 0x0000080018157824 */ /* 0x000fe200078e0233 */
[----:B------:R-:W-:Y:S01]  /*1910*/  FSEL R53, R20, RZ, !P5 ;  /* 0x000000ff14357208 */ /* 0x000fe20006800000 */
[----:B------:R-:W-:Y:S02]  /*1920*/  CS2R R24, SRZ ;  /* 0x0000000000187805 */ /* 0x000fe4000001ff00 */
[----:B------:R-:W-:-:S05]  /*1930*/  IMAD.WIDE R20, R21, R50, c[0x0][0x178] ;  /* 0x00005e0015147625 */ /* 0x000fca00078e0232 */
[----:B------:R0:W3:Y:S01]  /*1940*/  @P6 LDG.E.EL.128 R24, [R20.64] ;  /* 0x0000000414186981 */ /* 0x0000e2000c2e1d00 */
[----:B------:R-:W-:-:S04]  /*1950*/  SEL R22, R22, RZ, P4 ;  /* 0x000000ff16167207 */ /* 0x000fc80002000000 */
[----:B------:R-:W-:Y:S02]  /*1960*/  FSEL R55, R22, RZ, !P5 ;  /* 0x000000ff16377208 */ /* 0x000fe40006800000 */
[----:B------:R-:W-:Y:S02]  /*1970*/  SEL R23, R23, RZ, P4 ;  /* 0x000000ff17177207 */ /* 0x000fe40002000000 */
[----:B------:R-:W-:Y:S01]  /*1980*/  ISETP.LT.AND P4, PT, R52, 0x100, !P5 ;  /* 0x000001003400780c */ /* 0x000fe20006f81270 */
[----:B------:R-:W-:Y:S04]  /*1990*/  STS [R46.X4+0x808], R55 ;  /* 0x000808372e007388 */ /* 0x000fe80000004800 */
[----:B------:R1:W-:Y:S01]  /*19a0*/  STS [R46.X4], R53 ;  /* 0x000000352e007388 */ /* 0x0003e20000004800 */
[----:B0-----:R-:W-:-:S03]  /*19b0*/  CS2R R20, SRZ ;  /* 0x0000000000147805 */ /* 0x001fc6000001ff00 */
[----:B------:R0:W-:Y:S01]  /*19c0*/  STS [R46.X4+0x404], R49 ;  /* 0x000404312e007388 */ /* 0x0001e20000004800 */
[--C-:B-1----:R-:W-:Y:S02]  /*19d0*/  IMAD R53, R52, 0x800, R51.reuse ;  /* 0x0000080034357824 */ /* 0x102fe400078e0233 */
[----:B0-----:R-:W-:Y:S02]  /*19e0*/  IMAD R49, R54, 0x800, R51 ;  /* 0x0000080036317824 */ /* 0x001fe400078e0233 */
[----:B------:R-:W-:Y:S01]  /*19f0*/  IMAD.WIDE R52, R53, R50, c[0x0][0x178] ;  /* 0x00005e0035347625 */ /* 0x000fe200078e0232 */
[----:B---3--:R-:W-:Y:S02]  /*1a00*/  SEL R24, R24, RZ, P6 ;  /* 0x000000ff18187207 */ /* 0x008fe40003000000 */
[----:B------:R-:W-:Y:S02]  /*1a10*/  SEL R48, R25, RZ, P6 ;  /* 0x000000ff19307207 */ /* 0x000fe40003000000 */
[----:B------:R-:W-:-:S02]  /*1a20*/  SEL R26, R26, RZ, P6 ;  /* 0x000000ff1a1a7207 */ /* 0x000fc40003000000 */
[----:B------:R-:W-:Y:S02]  /*1a30*/  SEL R55, R27, RZ, P6 ;  /* 0x000000ff1b377207 */ /* 0x000fe40003000000 */
[----:B------:R-:W-:Y:S02]  /*1a40*/  ISETP.LT.AND P6, PT, R54, 0x100, !P5 ;  /* 0x000001003600780c */ /* 0x000fe40006fc1270 */
[----:B------:R-:W-:Y:S02]  /*1a50*/  FSEL R25, R23, RZ, !P5 ;  /* 0x000000ff17197208 */ /* 0x000fe40006800000 */
[----:B------:R-:W-:Y:S01]  /*1a60*/  FSEL R27, R24, RZ, !P5 ;  /* 0x000000ff181b7208 */ /* 0x000fe20006800000 */
[----:B------:R-:W-:Y:S01]  /*1a70*/  CS2R R22, SRZ ;  /* 0x0000000000167805 */ /* 0x000fe2000001ff00 */
[----:B------:R-:W-:Y:S01]  /*1a80*/  FSEL R57, R26, RZ, !P5 ;  /* 0x000000ff1a397208 */ /* 0x000fe20006800000 */
[----:B------:R0:W-:Y:S01]  /*1a90*/  STS [R46.X4+0xc0c], R25 ;  /* 0x000c0c192e007388 */ /* 0x0001e20000004800 */
[----:B------:R-:W-:Y:S01]  /*1aa0*/  FSEL R51, R48, RZ, !P5 ;  /* 0x000000ff30337208 */ /* 0x000fe20006800000 */
[----:B------:R-:W-:-:S02]  /*1ab0*/  IMAD.WIDE R48, R49, R50, c[0x0][0x178] ;  /* 0x00005e0031307625 */ /* 0x000fc400078e0232 */
[----:B------:R1:W-:Y:S04]  /*1ac0*/  STS [R46.X4+0x100], R27 ;  /* 0x0001001b2e007388 */ /* 0x0003e80000004800 */
[----:B------:R-:W3:Y:S01]  /*1ad0*/  @P4 LDG.E.EL.128 R20, [R52.64] ;  /* 0x0000000434144981 */ /* 0x000ee2000c2e1d00 */
[----:B0-----:R-:W-:Y:S01]  /*1ae0*/  CS2R R24, SRZ ;  /* 0x0000000000187805 */ /* 0x001fe2000001ff00 */
[----:B-1----:R-:W-:-:S06]  /*1af0*/  CS2R R26, SRZ ;  /* 0x00000000001a7805 */ /* 0x002fcc000001ff00 */
[----:B------:R-:W5:Y:S01]  /*1b00*/  @P6 LDG.E.EL.128 R24, [R48.64] ;  /* 0x0000000430186981 */ /* 0x000f62000c2e1d00 */
[C-C-:B------:R-:W-:Y:S01]  /*1b10*/  IMAD.IADD R50, R47.reuse, 0x1, R38.reuse ;  /* 0x000000012f327824 */ /* 0x140fe200078e0226 */
[----:B------:R-:W-:Y:S02]  /*1b20*/  IADD3 R38, R47, 0x80000, R38 ;  /* 0x000800002f267810 */ /* 0x000fe40007ffe026 */
[----:B------:R0:W-:Y:S01]  /*1b30*/  STS [R46.X4+0x504], R51 ;  /* 0x000504332e007388 */ /* 0x0001e20000004800 */
[----:B------:R-:W-:-:S03]  /*1b40*/  FSEL R55, R55, RZ, !P5 ;  /* 0x000000ff37377208 */ /* 0x000fc60006800000 */
[----:B------:R-:W-:Y:S04]  /*1b50*/  STS [R46.X4+0x908], R57 ;  /* 0x000908392e007388 */ /* 0x000fe80000004800 */
[----:B------:R-:W-:Y:S01]  /*1b60*/  STS [R46.X4+0xd0c], R55 ;  /* 0x000d0c372e007388 */ /* 0x000fe20000004800 */
[----:B---3--:R-:W-:Y:S02]  /*1b70*/  SEL R47, R21, RZ, P4 ;  /* 0x000000ff152f7207 */ /* 0x008fe40002000000 */
[----:B0-----:R-:W-:Y:S02]  /*1b80*/  SEL R51, R23, RZ, P4 ;  /* 0x000000ff17337207 */ /* 0x001fe40002000000 */
[----:B------:R-:W-:Y:S02]  /*1b90*/  SEL R20, R20, RZ, P4 ;  /* 0x000000ff14147207 */ /* 0x000fe40002000000 */
[----:B------:R-:W-:-:S02]  /*1ba0*/  SEL R22, R22, RZ, P4 ;  /* 0x000000ff16167207 */ /* 0x000fc40002000000 */
[----:B------:R-:W-:Y:S02]  /*1bb0*/  ISETP.GT.AND P4, PT, R4, 0x2, PT ;  /* 0x000000020400780c */ /* 0x000fe40003f84270 */
[----:B-----5:R-:W-:Y:S02]  /*1bc0*/  SEL R24, R24, RZ, P6 ;  /* 0x000000ff18187207 */ /* 0x020fe40003000000 */
[----:B------:R-:W-:Y:S02]  /*1bd0*/  SEL R25, R25, RZ, P6 ;  /* 0x000000ff19197207 */ /* 0x000fe40003000000 */
[----:B------:R-:W-:Y:S02]  /*1be0*/  SEL R26, R26, RZ, P6 ;  /* 0x000000ff1a1a7207 */ /* 0x000fe40003000000 */
[----:B------:R-:W-:Y:S02]  /*1bf0*/  SEL R27, R27, RZ, P6 ;  /* 0x000000ff1b1b7207 */ /* 0x000fe40003000000 */
[----:B------:R-:W-:-:S02]  /*1c00*/  FSEL R23, R47, RZ, !P5 ;  /* 0x000000ff2f177208 */ /* 0x000fc40006800000 */
[----:B------:R-:W-:Y:S02]  /*1c10*/  FSEL R49, R51, RZ, !P5 ;  /* 0x000000ff33317208 */ /* 0x000fe40006800000 */
[----:B------:R-:W-:Y:S02]  /*1c20*/  FSEL R21, R20, RZ, !P5 ;  /* 0x000000ff14157208 */ /* 0x000fe40006800000 */
[----:B------:R-:W-:Y:S02]  /*1c30*/  FSEL R47, R22, RZ, !P5 ;  /* 0x000000ff162f7208 */ /* 0x000fe40006800000 */
[----:B------:R-:W-:Y:S02]  /*1c40*/  FSEL R51, R24, RZ, !P5 ;  /* 0x000000ff18337208 */ /* 0x000fe40006800000 */
[----:B------:R-:W-:Y:S02]  /*1c50*/  FSEL R25, R25, RZ, !P5 ;  /* 0x000000ff19197208 */ /* 0x000fe40006800000 */
[----:B------:R-:W-:-:S02]  /*1c60*/  FSEL R53, R26, RZ, !P5 ;  /* 0x000000ff1a357208 */ /* 0x000fc40006800000 */
[----:B------:R-:W-:Y:S02]  /*1c70*/  FSEL R27, R27, RZ, !P5 ;  /* 0x000000ff1b1b7208 */ /* 0x000fe40006800000 */
[----:B------:R-:W-:Y:S01]  /*1c80*/  ISETP.LT.AND P5, PT, R10, 0x100, P4 ;  /* 0x000001000a00780c */ /* 0x000fe200027a1270 */
[----:B------:R0:W-:Y:S04]  /*1c90*/  STS [R46.X4+0x200], R21 ;  /* 0x000200152e007388 */ /* 0x0001e80000004800 */
[----:B------:R1:W-:Y:S04]  /*1ca0*/  STS [R46.X4+0x604], R23 ;  /* 0x000604172e007388 */ /* 0x0003e80000004800 */
[----:B------:R3:W-:Y:S01]  /*1cb0*/  STS [R46.X4+0x704], R25 ;  /* 0x000704192e007388 */ /* 0x0007e20000004800 */
[----:B0-----:R-:W-:-:S03]  /*1cc0*/  CS2R R20, SRZ ;  /* 0x0000000000147805 */ /* 0x001fc6000001ff00 */
[----:B------:R0:W-:Y:S01]  /*1cd0*/  STS [R46.X4+0xf0c], R27 ;  /* 0x000f0c1b2e007388 */ /* 0x0001e20000004800 */
[----:B-1----:R-:W-:-:S03]  /*1ce0*/  CS2R R22, SRZ ;  /* 0x0000000000167805 */ /* 0x002fc6000001ff00 */
[----:B------:R-:W-:Y:S01]  /*1cf0*/  STS [R46.X4+0xa08], R47 ;  /* 0x000a082f2e007388 */ /* 0x000fe20000004800 */
[----:B---3--:R-:W-:-:S03]  /*1d00*/  CS2R R24, SRZ ;  /* 0x0000000000187805 */ /* 0x008fc6000001ff00 */
[----:B------:R1:W-:Y:S01]  /*1d10*/  STS [R46.X4+0xe0c], R49 ;  /* 0x000e0c312e007388 */ /* 0x0003e20000004800 */
[----:B0-----:R-:W-:-:S03]  /*1d20*/  CS2R R26, SRZ ;  /* 0x00000000001a7805 */ /* 0x001fc6000001ff00 */
[----:B------:R-:W-:Y:S04]  /*1d30*/  STS [R46.X4+0x300], R51 ;  /* 0x000300332e007388 */ /* 0x000fe80000004800 */
[----:B------:R-:W-:Y:S01]  /*1d40*/  STS [R46.X4+0xb08], R53 ;  /* 0x000b08352e007388 */ /* 0x000fe20000004800 */
[----:B-1----:R-:W-:-:S03]  /*1d50*/  IMAD.WIDE R48, R50, R3, c[0x0][0x180] ;  /* 0x0000600032307625 */ /* 0x002fc600078e0203 */
[----:B------:R-:W-:Y:S06]  /*1d60*/  BAR.SYNC 0x0 ;  /* 0x0000000000007b1d */ /* 0x000fec0000000000 */
[----:B------:R-:W-:Y:S01]  /*1d70*/  IMAD.WIDE R46, R38, R3, c[0x0][0x180] ;  /* 0x00006000262e7625 */ /* 0x000fe200078e0203 */
[----:B------:R-:W3:Y:S04]  /*1d80*/  @P5 LDG.E.EL.128 R20, [R48.64] ;  /* 0x0000000430145981 */ /* 0x000ee8000c2e1d00 */
[----:B------:R-:W5:Y:S01]  /*1d90*/  @P5 LDG.E.EL.128 R24, [R46.64] ;  /* 0x000000042e185981 */ /* 0x000f62000c2e1d00 */
[----:B------:R-:W-:Y:S01]  /*1da0*/  IMAD R38, R8, 0x101, R9 ;  /* 0x0000010108267824 */ /* 0x000fe200078e0209 */
[----:B------:R-:W-:-:S04]  /*1db0*/  ISETP.NE.AND P6, PT, R4, 0x2, PT ;  /* 0x000000020400780c */ /* 0x000fc80003fc5270 */
[----:B------:R-:W-:Y:S04]  /*1dc0*/  LDS R51, [R38.X4+0x8] ;  /* 0x0000080026337984 */ /* 0x000fe80000004800 */
[----:B------:R-:W-:Y:S04]  /*1dd0*/  LDS R52, [R38.X4+0x4] ;  /* 0x0000040026347984 */ /* 0x000fe80000004800 */
[----:B------:R-:W-:Y:S04]  /*1de0*/  LDS R54, [R38.X4+0xc] ;  /* 0x00000c0026367984 */ /* 0x000fe80000004800 */
[----:B------:R-:W-:Y:S04]  /*1df0*/  LDS R53, [R38.X4+0x10] ;  /* 0x0000100026357984 */ /* 0x000fe80000004800 */
[----:B------:R-:W-:Y:S01]  /*1e00*/  LDS R50, [R38.X4+0x1c] ;  /* 0x00001c0026327984 */ /* 0x000fe20000004800 */
[----:B---3--:R-:W-:-:S02]  /*1e10*/  SEL R21, R21, RZ, P5 ;  /* 0x000000ff15157207 */ /* 0x008fc40002800000 */
[----:B-----5:R-:W-:-:S03]  /*1e20*/  SEL R48, R25, RZ, P5 ;  /* 0x000000ff19307207 */ /* 0x020fc60002800000 */
[----:B------:R-:W-:Y:S01]  /*1e30*/  IMAD.U32 R4, R21, 0x10000, RZ ;  /* 0x0001000015047824 */ /* 0x000fe200078e00ff */
[----:B------:R-:W-:Y:S01]  /*1e40*/  SEL R20, R20, RZ, P5 ;  /* 0x000000ff14147207 */ /* 0x000fe20002800000 */
[----:B------:R-:W-:Y:S01]  /*1e50*/  IMAD.U32 R9, R48, 0x10000, RZ ;  /* 0x0001000030097824 */ /* 0x000fe200078e00ff */
[----:B------:R-:W-:-:S03]  /*1e60*/  SEL R22, R22, RZ, P5 ;  /* 0x000000ff16167207 */ /* 0x000fc60002800000 */
[----:B------:R-:W-:Y:S01]  /*1e70*/  IMAD.U32 R25, R20, 0x10000, RZ ;  /* 0x0001000014197824 */ /* 0x000fe200078e00ff */
[----:B------:R-:W-:Y:S01]  /*1e80*/  FADD R9, R4, R9 ;  /* 0x0000000904097221 */ /* 0x000fe20000000000 */
[----:B------:R-:W-:Y:S02]  /*1e90*/  PRMT R4, R20, 0x7632, R4 ;  /* 0x0000763214047816 */ /* 0x000fe40000000004 */
[----:B------:R-:W-:Y:S02]  /*1ea0*/  PRMT R20, R21, 0x7632, R20 ;  /* 0x0000763215147816 */ /* 0x000fe40000000014 */
[----:B------:R-:W-:Y:S01]  /*1eb0*/  SEL R26, R26, RZ, P5 ;  /* 0x000000ff1a1a7207 */ /* 0x000fe20002800000 */
[----:B------:R-:W-:Y:S01]  /*1ec0*/  IMAD.U32 R47, R4, 0x10000, RZ ;  /* 0x00010000042f7824 */ /* 0x000fe200078e00ff */
[----:B------:R-:W-:Y:S01]  /*1ed0*/  SEL R24, R24, RZ, P5 ;  /* 0x000000ff18187207 */ /* 0x000fe20002800000 */
[----:B------:R-:W-:Y:S02]  /*1ee0*/  IMAD.U32 R49, R22, 0x10000, RZ ;  /* 0x0001000016317824 */ /* 0x000fe400078e00ff */
[----:B------:R-:W-:-:S02]  /*1ef0*/  IMAD.U32 R4, R20, 0x10000, RZ ;  /* 0x0001000014047824 */ /* 0x000fc400078e00ff */
[----:B------:R-:W-:Y:S01]  /*1f00*/  IMAD.U32 R20, R26, 0x10000, RZ ;  /* 0x000100001a147824 */ /* 0x000fe200078e00ff */
[----:B------:R-:W-:Y:S01]  /*1f10*/  SEL R23, R23, RZ, P5 ;  /* 0x000000ff17177207 */ /* 0x000fe20002800000 */
[C---:B------:R-:W-:Y:S01]  /*1f20*/  IMAD.U32 R8, R24.reuse, 0x10000, RZ ;  /* 0x0001000018087824 */ /* 0x040fe200078e00ff */
[----:B------:R-:W-:Y:S01]  /*1f30*/  PRMT R21, R24, 0x7632, R21 ;  /* 0x0000763218157816 */ /* 0x000fe20000000015 */
[----:B------:R-:W-:Y:S01]  /*1f40*/  FADD R20, R49, R20 ;  /* 0x0000001431147221 */ /* 0x000fe20000000000 */
[----:B------:R-:W-:Y:S01]  /*1f50*/  SEL R27, R27, RZ, P5 ;  /* 0x000000ff1b1b7207 */ /* 0x000fe20002800000 */
[----:B------:R-:W0:Y:S01]  /*1f60*/  LDS R49, [R38.X4] ;  /* 0x0000000026317984 */ /* 0x000e220000004800 */
[----:B------:R-:W-:Y:S01]  /*1f70*/  PRMT R22, R48, 0x7632, R22 ;  /* 0x0000763230167816 */ /* 0x000fe20000000016 */
[----:B------:R-:W-:Y:S01]  /*1f80*/  FADD R8, R25, R8 ;  /* 0x0000000819087221 */ /* 0x000fe20000000000 */
[C---:B------:R-:W-:Y:S01]  /*1f90*/  IMAD.U32 R46, R23.reuse, 0x10000, RZ ;  /* 0x00010000172e7824 */ /* 0x040fe200078e00ff */
[----:B------:R-:W-:Y:S01]  /*1fa0*/  PRMT R23, R23, 0x7632, R23 ;  /* 0x0000763217177816 */ /* 0x000fe20000000017 */
[----:B------:R-:W-:Y:S01]  /*1fb0*/  IMAD.U32 R24, R21, 0x10000, RZ ;  /* 0x0001000015187824 */ /* 0x000fe200078e00ff */
[----:B------:R-:W1:Y:S01]  /*1fc0*/  LDS R48, [R38.X4+0x18] ;  /* 0x0000180026307984 */ /* 0x000e620000004800 */
[C---:B------:R-:W-:Y:S01]  /*1fd0*/  IMAD.U32 R21, R27.reuse, 0x10000, RZ ;  /* 0x000100001b157824 */ /* 0x040fe200078e00ff */
[----:B------:R-:W-:Y:S01]  /*1fe0*/  PRMT R27, R27, 0x7632, R27 ;  /* 0x000076321b1b7816 */ /* 0x000fe2000000001b */
[----:B------:R-:W-:-:S04]  /*1ff0*/  IMAD.U32 R25, R22, 0x10000, RZ ;  /* 0x0001000016197824 */ /* 0x000fc800078e00ff */
[----:B------:R-:W-:Y:S01]  /*2000*/  FADD R25, R4, R25 ;  /* 0x0000001904197221 */ /* 0x000fe20000000000 */
[----:B------:R-:W-:Y:S02]  /*2010*/  IMAD.U32 R4, R23, 0x10000, RZ ;  /* 0x0001000017047824 */ /* 0x000fe400078e00ff */
[----:B------:R-:W-:-:S04]  /*2020*/  IMAD.U32 R27, R27, 0x10000, RZ ;  /* 0x000100001b1b7824 */ /* 0x000fc800078e00ff */
[----:B------:R-:W-:Y:S02]  /*2030*/  FADD R27, R4, R27 ;  /* 0x0000001b041b7221 */ /* 0x000fe40000000000 */
[----:B------:R-:W3:Y:S01]  /*2040*/  LDS R4, [R38.X4+0x14] ;  /* 0x0000140026047984 */ /* 0x000ee20000004800 */
[----:B------:R-:W-:Y:S02]  /*2050*/  PRMT R22, R22, 0x7632, R22 ;  /* 0x0000763216167816 */ /* 0x000fe40000000016 */
[----:B------:R-:W-:Y:S01]  /*2060*/  PRMT R26, R26, 0x7632, R26 ;  /* 0x000076321a1a7816 */ /* 0x000fe2000000001a */
[----:B------:R-:W-:Y:S02]  /*2070*/  FADD R24, R47, R24 ;  /* 0x000000182f187221 */ /* 0x000fe40000000000 */
[----:B------:R-:W-:Y:S02]  /*2080*/  IMAD.U32 R47, R22, 0x10000, RZ ;  /* 0x00010000162f7824 */ /* 0x000fe400078e00ff */
[----:B------:R-:W-:Y:S01]  /*2090*/  IMAD.U32 R26, R26, 0x10000, RZ ;  /* 0x000100001a1a7824 */ /* 0x000fe200078e00ff */
[----:B0-----:R-:W-:-:S02]  /*20a0*/  @P6 FSEL R49, R8, RZ, P4 ;  /* 0x000000ff08316208 */ /* 0x001fc40002000000 */
[----:B------:R-:W-:-:S04]  /*20b0*/  SHF.R.S32.HI R8, RZ, 0x1f, R5 ;  /* 0x0000001fff087819 */ /* 0x000fc80000011405 */
[----:B------:R-:W-:Y:S01]  /*20c0*/  LEA.HI R8, R8, R5, RZ, 0xd ;  /* 0x0000000508087211 */ /* 0x000fe200078f68ff */
[----:B------:R-:W-:Y:S01]  /*20d0*/  FADD R21, R46, R21 ;  /* 0x000000152e157221 */ /* 0x000fe20000000000 */
[----:B------:R-:W-:Y:S01]  /*20e0*/  FADD R26, R47, R26 ;  /* 0x0000001a2f1a7221 */ /* 0x000fe20000000000 */
[----:B------:R-:W-:Y:S02]  /*20f0*/  ISETP.GT.AND P5, PT, R6, 0x2, PT ;  /* 0x000000020600780c */ /* 0x000fe40003fa4270 */
[----:B------:R-:W-:Y:S01]  /*2100*/  IMAD.SHL.U32 R8, R8, 0x80, RZ ;  /* 0x0000008008087824 */ /* 0x000fe200078e00ff */
[----:B------:R-:W-:Y:S02]  /*2110*/  @P6 FSEL R51, R9, RZ, P4 ;  /* 0x000000ff09336208 */ /* 0x000fe40002000000 */
[----:B------:R-:W-:Y:S02]  /*2120*/  @P6 FSEL R52, R24, RZ, P4 ;  /* 0x000000ff18346208 */ /* 0x000fe40002000000 */
[----:B------:R-:W-:-:S02]  /*2130*/  @P6 FSEL R54, R25, RZ, P4 ;  /* 0x000000ff19366208 */ /* 0x000fc40002000000 */
[----:B------:R-:W-:Y:S02]  /*2140*/  @P6 FSEL R53, R20, RZ, P4 ;  /* 0x000000ff14356208 */ /* 0x000fe40002000000 */
[----:B-1----:R-:W-:Y:S02]  /*2150*/  @P6 FSEL R48, R21, RZ, P4 ;  /* 0x000000ff15306208 */ /* 0x002fe40002000000 */
[----:B---3--:R-:W-:Y:S02]  /*2160*/  @P6 FSEL R4, R26, RZ, P4 ;  /* 0x000000ff1a046208 */ /* 0x008fe40002000000 */
[----:B------:R-:W-:Y:S02]  /*2170*/  @P6 FSEL R50, R27, RZ, P4 ;  /* 0x000000ff1b326208 */ /* 0x000fe40002000000 */
[----:B------:R-:W-:Y:S02]  /*2180*/  LOP3.LUT R9, R8, 0xfff00000, RZ, 0xc0, !PT ;  /* 0xfff0000008097812 */ /* 0x000fe400078ec0ff */
[----:B------:R-:W-:-:S02]  /*2190*/  ISETP.LT.AND P6, PT, R10, 0x100, P5 ;  /* 0x000001000a00780c */ /* 0x000fc40002fc1270 */
[C-C-:B------:R-:W-:Y:S01]  /*21a0*/  IADD3 R8, R9.reuse, 0x80000, R2.reuse ;  /* 0x0008000009087810 */ /* 0x140fe20007ffe002 */
[----:B------:R-:W-:Y:S01]  /*21b0*/  IMAD.IADD R46, R9, 0x1, R2 ;  /* 0x00000001092e7824 */ /* 0x000fe200078e0202 */
[----:B------:R-:W-:Y:S01]  /*21c0*/  CS2R R20, SRZ ;  /* 0x0000000000147805 */ /* 0x000fe2000001ff00 */
[----:B------:R-:W-:Y:S01]  /*21d0*/  CS2R R22, SRZ ;  /* 0x0000000000167805 */ /* 0x000fe2000001ff00 */
[----:B------:R-:W-:Y:S01]  /*21e0*/  CS2R R24, SRZ ;  /* 0x0000000000187805 */ /* 0x000fe2000001ff00 */
[----:B------:R-:W-:Y:S01]  /*21f0*/  IMAD.WIDE R46, R46, R3, c[0x0][0x180] ;  /* 0x000060002e2e7625 */ /* 0x000fe200078e0203 */
[----:B------:R-:W-:-:S03]  /*2200*/  CS2R R26, SRZ ;  /* 0x00000000001a7805 */ /* 0x000fc6000001ff00 */
[----:B------:R-:W-:Y:S02]  /*2210*/  IMAD.WIDE R8, R8, R3, c[0x0][0x180] ;  /* 0x0000600008087625 */ /* 0x000fe400078e0203 */
[----:B------:R-:W3:Y:S04]  /*2220*/  @P6 LDG.E.EL.128 R20, [R46.64] ;  /* 0x000000042e146981 */ /* 0x000ee8000c2e1d00 */
[----:B------:R0:W5:Y:S01]  /*2230*/  @P6 LDG.E.EL.128 R24, [R8.64] ;  /* 0x0000000408186981 */ /* 0x000162000c2e1d00 */
[----:B--2---:R-:W-:Y:S02]  /*2240*/  SEL R16, R16, RZ, P3 ;  /* 0x000000ff10107207 */ /* 0x004fe40001800000 */
[----:B----4-:R-:W-:Y:S01]  /*2250*/  SEL R12, R12, RZ, P3 ;  /* 0x000000ff0c0c7207 */ /* 0x010fe20001800000 */
[----:B------:R-:W-:Y:S01]  /*2260*/  IMAD R2, R7, 0x100, R10 ;  /* 0x0000010007027824 */ /* 0x000fe200078e020a */
[----:B------:R-:W-:-:S02]  /*2270*/  FSEL R45, R45, RZ, P2 ;  /* 0x000000ff2d2d7208 */ /* 0x000fc40001000000 */
[----:B------:R-:W-:Y:S02]  /*2280*/  FSEL R44, R44, RZ, P2 ;  /* 0x000000ff2c2c7208 */ /* 0x000fe40001000000 */
[----:B------:R-:W-:Y:S02]  /*2290*/  FSEL R43, R43, RZ, P2 ;  /* 0x000000ff2b2b7208 */ /* 0x000fe40001000000 */
[----:B------:R-:W-:Y:S01]  /*22a0*/  ISETP.GE.AND P2, PT, R10, 0x100, PT ;  /* 0x000001000a00780c */ /* 0x000fe20003f46270 */
[----:B------:R-:W-:Y:S01]  /*22b0*/  IMAD R10, R5, 0x100, R10 ;  /* 0x00000100050a7824 */ /* 0x000fe200078e020a */
[----:B------:R-:W-:Y:S01]  /*22c0*/  ISETP.NE.AND P4, PT, R6, 0x2, PT ;  /* 0x000000020600780c */ /* 0x000fe20003f85270 */
[----:B------:R-:W-:Y:S01]  /*22d0*/  IMAD.U32 R6, R16, 0x10000, RZ ;  /* 0x0001000010067824 */ /* 0x000fe200078e00ff */
[----:B------:R-:W-:Y:S01]  /*22e0*/  SEL R17, R17, RZ, P3 ;  /* 0x000000ff11117207 */ /* 0x000fe20001800000 */
[----:B------:R-:W-:Y:S01]  /*22f0*/  IMAD.U32 R5, R12, 0x10000, RZ ;  /* 0x000100000c057824 */ /* 0x000fe200078e00ff */
[----:B------:R-:W-:-:S02]  /*2300*/  SEL R13, R13, RZ, P3 ;  /* 0x000000ff0d0d7207 */ /* 0x000fc40001800000 */
[----:B------:R-:W-:Y:S01]  /*2310*/  SEL R18, R18, RZ, P3 ;  /* 0x000000ff12127207 */ /* 0x000fe20001800000 */
[----:B------:R-:W-:Y:S01]  /*2320*/  FMUL R5, R6, R5 ;  /* 0x0000000506057220 */ /* 0x000fe20000400000 */
[----:B------:R-:W-:Y:S01]  /*2330*/  SEL R14, R14, RZ, P3 ;  /* 0x000000ff0e0e7207 */ /* 0x000fe20001800000 */
[----:B0-----:R-:W-:Y:S01]  /*2340*/  IMAD.U32 R9, R17, 0x10000, RZ ;  /* 0x0001000011097824 */ /* 0x001fe200078e00ff */
[----:B------:R-:W-:Y:S01]  /*2350*/  PRMT R12, R12, 0x7632, R12 ;  /* 0x000076320c0c7816 */ /* 0x000fe2000000000c */
[----:B------:R-:W-:Y:S01]  /*2360*/  IMAD.U32 R6, R13, 0x10000, RZ ;  /* 0x000100000d067824 */ /* 0x000fe200078e00ff */
[----:B------:R-:W-:Y:S01]  /*2370*/  PRMT R17, R17, 0x7632, R17 ;  /* 0x0000763211117816 */ /* 0x000fe20000000011 */
[----:B------:R-:W-:Y:S01]  /*2380*/  FADD R28, R28, R43 ;  /* 0x0000002b1c1c7221 */ /* 0x000fe20000000000 */
[----:B------:R-:W-:Y:S01]  /*2390*/  PRMT R13, R13, 0x7632, R13 ;  /* 0x000076320d0d7816 */ /* 0x000fe2000000000d */
[C---:B------:R-:W-:Y:S01]  /*23a0*/  IMAD.U32 R43, R18.reuse, 0x10000, RZ ;  /* 0x00010000122b7824 */ /* 0x040fe200078e00ff */
[----:B------:R-:W-:Y:S01]  /*23b0*/  PRMT R18, R18, 0x7632, R18 ;  /* 0x0000763212127816 */ /* 0x000fe20000000012 */
[C---:B------:R-:W-:Y:S01]  /*23c0*/  IMAD.U32 R8, R14.reuse, 0x10000, RZ ;  /* 0x000100000e087824 */ /* 0x040fe200078e00ff */
[----:B------:R-:W-:Y:S01]  /*23d0*/  PRMT R14, R14, 0x7632, R14 ;  /* 0x000076320e0e7816 */ /* 0x000fe2000000000e */
[----:B------:R-:W-:Y:S01]  /*23e0*/  IMAD.U32 R7, R12, 0x10000, RZ ;  /* 0x000100000c077824 */ /* 0x000fe200078e00ff */
[----:B------:R-:W-:Y:S01]  /*23f0*/  FMUL R6, R9, R6 ;  /* 0x0000000609067220 */ /* 0x000fe20000400000 */
[----:B------:R-:W-:Y:S01]  /*2400*/  IMAD.U32 R12, R17, 0x10000, RZ ;  /* 0x00010000110c7824 */ /* 0x000fe200078e00ff */
[----:B------:R-:W-:Y:S01]  /*2410*/  PRMT R16, R16, 0x7632, R16 ;  /* 0x0000763210107816 */ /* 0x000fe20000000010 */
[----:B------:R-:W-:Y:S01]  /*2420*/  IMAD.U32 R9, R13, 0x10000, RZ ;  /* 0x000100000d097824 */ /* 0x000fe200078e00ff */
[----:B------:R-:W-:Y:S01]  /*2430*/  FMUL R8, R43, R8 ;  /* 0x000000082b087220 */ /* 0x000fe20000400000 */
[----:B------:R-:W-:Y:S01]  /*2440*/  SEL R19, R19, RZ, P3 ;  /* 0x000000ff13137207 */ /* 0x000fe20001800000 */
[----:B------:R-:W-:Y:S01]  /*2450*/  IMAD.U32 R17, R18, 0x10000, RZ ;  /* 0x0001000012117824 */ /* 0x000fe200078e00ff */
[----:B------:R-:W-:Y:S01]  /*2460*/  SEL R15, R15, RZ, P3 ;  /* 0x000000ff0f0f7207 */ /* 0x000fe20001800000 */
[----:B------:R-:W-:Y:S01]  /*2470*/  IMAD.U32 R14, R14, 0x10000, RZ ;  /* 0x000100000e0e7824 */ /* 0x000fe200078e00ff */
[----:B------:R-:W-:Y:S01]  /*2480*/  FMUL R9, R12, R9 ;  /* 0x000000090c097220 */ /* 0x000fe20000400000 */
[----:B------:R-:W-:Y:S01]  /*2490*/  IMAD.U32 R16, R16, 0x10000, RZ ;  /* 0x0001000010107824 */ /* 0x000fe200078e00ff */
[----:B------:R-:W-:Y:S01]  /*24a0*/  PRMT R12, R19, 0x7632, R12 ;  /* 0x00007632130c7816 */ /* 0x000fe2000000000c */
[----:B------:R-:W-:Y:S01]  /*24b0*/  FMUL R14, R17, R14 ;  /* 0x0000000e110e7220 */ /* 0x000fe20000400000 */
[----:B------:R-:W-:Y:S01]  /*24c0*/  PRMT R13, R15, 0x7632, R13 ;  /* 0x000076320f0d7816 */ /* 0x000fe2000000000d */
[----:B------:R-:W-:Y:S01]  /*24d0*/  FADD R37, RZ, R37 ;  /* 0x00000025ff257221 */ /* 0x000fe20000000000 */
[----:B------:R-:W-:-:S02]  /*24e0*/  FSEL R5, R5, RZ, P3 ;  /* 0x000000ff05057208 */ /* 0x000fc40001800000 */
[----:B------:R-:W-:Y:S01]  /*24f0*/  FSEL R17, R8, RZ, P3 ;  /* 0x000000ff08117208 */ /* 0x000fe20001800000 */
[----:B------:R-:W-:Y:S01]  /*2500*/  FMUL R7, R16, R7 ;  /* 0x0000000710077220 */ /* 0x000fe20000400000 */
[----:B------:R-:W-:Y:S01]  /*2510*/  FSEL R8, R9, RZ, P3 ;  /* 0x000000ff09087208 */ /* 0x000fe20001800000 */
[----:B------:R-:W-:Y:S01]  /*2520*/  FADD R9, RZ, R28 ;  /* 0x0000001cff097221 */ /* 0x000fe20000000000 */
[----:B------:R-:W-:Y:S02]  /*2530*/  IMAD.U32 R16, R19, 0x10000, RZ ;  /* 0x0001000013107824 */ /* 0x000fe400078e00ff */
[----:B------:R-:W-:Y:S01]  /*2540*/  IMAD.U32 R15, R15, 0x10000, RZ ;  /* 0x000100000f0f7824 */ /* 0x000fe200078e00ff */
[----:B------:R-:W-:Y:S01]  /*2550*/  FADD R36, R36, R5 ;  /* 0x0000000524247221 */ /* 0x000fe20000000000 */
[----:B------:R-:W-:Y:S02]  /*2560*/  IMAD.U32 R12, R12, 0x10000, RZ ;  /* 0x000100000c0c7824 */ /* 0x000fe400078e00ff */
[----:B------:R-:W-:Y:S01]  /*2570*/  IMAD.U32 R13, R13, 0x10000, RZ ;  /* 0x000100000d0d7824 */ /* 0x000fe200078e00ff */
[----:B------:R-:W-:Y:S01]  /*2580*/  FSEL R5, R6, RZ, P3 ;  /* 0x000000ff06057208 */ /* 0x000fe20001800000 */
[----:B------:R-:W-:Y:S01]  /*2590*/  FADD R0, R0, R45 ;  /* 0x0000002d00007221 */ /* 0x000fe20000000000 */
[----:B------:R-:W-:Y:S01]  /*25a0*/  FSEL R48, R37, R48, !P0 ;  /* 0x0000003025307208 */ /* 0x000fe20004000000 */
[----:B------:R-:W-:Y:S01]  /*25b0*/  FMUL R15, R16, R15 ;  /* 0x0000000f100f7220 */ /* 0x000fe20000400000 */
[----:B------:R-:W-:Y:S01]  /*25c0*/  FSEL R6, R7, RZ, P3 ;  /* 0x000000ff07067208 */ /* 0x000fe20001800000 */
[----:B------:R-:W-:Y:S01]  /*25d0*/  FADD R33, R33, R8 ;  /* 0x0000000821217221 */ /* 0x000fe20000000000 */
[----:B------:R-:W-:Y:S01]  /*25e0*/  FSEL R37, R9, R50, !P0 ;  /* 0x0000003209257208 */ /* 0x000fe20004000000 */
[----:B------:R-:W-:Y:S01]  /*25f0*/  FADD R11, R11, R44 ;  /* 0x0000002c0b0b7221 */ /* 0x000fe20000000000 */
[----:B------:R-:W-:Y:S01]  /*2600*/  FMUL R13, R12, R13 ;  /* 0x0000000d0c0d7220 */ /* 0x000fe20000400000 */
[----:B------:R-:W-:Y:S01]  /*2610*/  FADD R7, RZ, R0 ;  /* 0x00000000ff077221 */ /* 0x000fe20000000000 */
[----:B------:R-:W-:Y:S01]  /*2620*/  FSEL R12, R15, RZ, P3 ;  /* 0x000000ff0f0c7208 */ /* 0x000fe20001800000 */
[----:B------:R-:W-:Y:S01]  /*2630*/  FADD R34, R34, R5 ;  /* 0x0000000522227221 */ /* 0x000fe20000000000 */
[----:B------:R-:W-:Y:S01]  /*2640*/  FADD R35, R35, R6 ;  /* 0x0000000623237221 */ /* 0x000fe20000000000 */
[----:B------:R-:W-:Y:S01]  /*2650*/  FADD R11, RZ, R11 ;  /* 0x0000000bff0b7221 */ /* 0x000fe20000000000 */
[----:B------:R-:W-:Y:S01]  /*2660*/  FSEL R5, R14, RZ, P3 ;  /* 0x000000ff0e057208 */ /* 0x000fe20001800000 */
[----:B------:R-:W0:Y:S01]  /*2670*/  LDS R0, [R38.X4+0x2024] ;  /* 0x0020240026007984 */ /* 0x000e220000004800 */
[----:B------:R-:W-:-:S02]  /*2680*/  FSEL R6, R13, RZ, P3 ;  /* 0x000000ff0d067208 */ /* 0x000fc40001800000 */
[----:B------:R-:W-:Y:S01]  /*2690*/  FSEL R54, R7, R54, !P0 ;  /* 0x0000003607367208 */ /* 0x000fe20004000000 */
[----:B------:R-:W-:Y:S01]  /*26a0*/  FADD R31, R31, R12 ;  /* 0x0000000c1f1f7221 */ /* 0x000fe20000000000 */
[----:B------:R-:W-:Y:S01]  /*26b0*/  FSEL R7, R11, R4, !P0 ;  /* 0x000000040b077208 */ /* 0x000fe20004000000 */
[----:B------:R-:W-:Y:S04]  /*26c0*/  LDS R12, [R38.X4+0x2038] ;  /* 0x00203800260c7984 */ /* 0x000fe80000004800 */
[----:B------:R-:W1:Y:S01]  /*26d0*/  LDS R11, [R38.X4+0x2020] ;  /* 0x00202000260b7984 */ /* 0x000e620000004800 */
[----:B------:R-:W-:Y:S01]  /*26e0*/  FADD R40, RZ, R40 ;  /* 0x00000028ff287221 */ /* 0x000fe20000000000 */
[----:B------:R-:W-:Y:S01]  /*26f0*/  FADD R29, R29, R6 ;  /* 0x000000061d1d7221 */ /* 0x000fe20000000000 */
[----:B------:R-:W-:Y:S01]  /*2700*/  FADD R6, RZ, R39 ;  /* 0x00000027ff067221 */ /* 0x000fe20000000000 */
[----:B------:R-:W-:Y:S01]  /*2710*/  FADD R30, R30, R5 ;  /* 0x000000051e1e7221 */ /* 0x000fe20000000000 */
[----:B------:R-:W-:Y:S01]  /*2720*/  FADD R32, R32, R17 ;  /* 0x0000001120207221 */ /* 0x000fe20000000000 */
[----:B------:R-:W-:Y:S01]  /*2730*/  FSEL R5, R40, R51, !P0 ;  /* 0x0000003328057208 */ /* 0x000fe20004000000 */
[----:B------:R-:W-:Y:S01]  /*2740*/  FADD R42, RZ, R42 ;  /* 0x0000002aff2a7221 */ /* 0x000fe20000000000 */
[----:B------:R-:W-:Y:S01]  /*2750*/  FADD R41, RZ, R41 ;  /* 0x00000029ff297221 */ /* 0x000fe20000000000 */
[----:B------:R-:W-:-:S03]  /*2760*/  FSEL R6, R6, R53, !P0 ;  /* 0x0000003506067208 */ /* 0x000fc60004000000 */
[----:B------:R-:W-:Y:S02]  /*2770*/  FSEL R49, R42, R49, !P0 ;  /* 0x000000312a317208 */ /* 0x000fe40004000000 */
[----:B------:R-:W-:Y:S02]  /*2780*/  FSEL R52, R41, R52, !P0 ;  /* 0x0000003429347208 */ /* 0x000fe40004000000 */
[----:B------:R-:W-:Y:S02]  /*2790*/  F2FP.BF16.F32.PACK_AB R6, R7, R6 ;  /* 0x000000060706723e */ /* 0x000fe400000010ff */
[----:B------:R-:W-:Y:S01]  /*27a0*/  F2FP.BF16.F32.PACK_AB R7, R37, R48 ;  /* 0x000000302507723e */ /* 0x000fe200000010ff */
[----:B------:R-:W-:Y:S01]  /*27b0*/  FADD R35, RZ, R35 ;  /* 0x00000023ff237221 */ /* 0x000fe20000000000 */
[----:B------:R-:W-:Y:S01]  /*27c0*/  F2FP.BF16.F32.PACK_AB R5, R54, R5 ;  /* 0x000000053605723e */ /* 0x000fe200000010ff */
[----:B------:R-:W-:Y:S01]  /*27d0*/  FADD R36, RZ, R36 ;  /* 0x00000024ff247221 */ /* 0x000fe20000000000 */
[----:B------:R-:W-:Y:S01]  /*27e0*/  FADD R31, RZ, R31 ;  /* 0x0000001fff1f7221 */ /* 0x000fe20000000000 */
[----:B------:R-:W-:Y:S01]  /*27f0*/  FADD R34, RZ, R34 ;  /* 0x00000022ff227221 */ /* 0x000fe20000000000 */
[----:B------:R-:W-:Y:S01]  /*2800*/  FADD R33, RZ, R33 ;  /* 0x00000021ff217221 */ /* 0x000fe20000000000 */
[----:B------:R-:W-:Y:S01]  /*2810*/  FADD R30, RZ, R30 ;  /* 0x0000001eff1e7221 */ /* 0x000fe20000000000 */
[----:B---3--:R-:W-:-:S02]  /*2820*/  SEL R8, R20, RZ, P6 ;  /* 0x000000ff14087207 */ /* 0x008fc40003000000 */
[----:B------:R-:W-:Y:S01]  /*2830*/  SEL R9, R21, RZ, P6 ;  /* 0x000000ff15097207 */ /* 0x000fe20003000000 */
[----:B------:R-:W-:Y:S01]  /*2840*/  LDS R20, [R38.X4+0x202c] ;  /* 0x00202c0026147984 */ /* 0x000fe20000004800 */
[----:B------:R-:W-:Y:S02]  /*2850*/  SEL R23, R23, RZ, P6 ;  /* 0x000000ff17177207 */ /* 0x000fe40003000000 */
[----:B-----5:R-:W-:Y:S02]  /*2860*/  SEL R24, R24, RZ, P6 ;  /* 0x000000ff18187207 */ /* 0x020fe40003000000 */
[----:B------:R-:W-:Y:S02]  /*2870*/  SEL R25, R25, RZ, P6 ;  /* 0x000000ff19197207 */ /* 0x000fe40003000000 */
[----:B------:R-:W-:Y:S01]  /*2880*/  SEL R27, R27, RZ, P6 ;  /* 0x000000ff1b1b7207 */ /* 0x000fe20003000000 */
[----:B------:R-:W-:Y:S01]  /*2890*/  IMAD.U32 R18, R23, 0x10000, RZ ;  /* 0x0001000017127824 */ /* 0x000fe200078e00ff */
[----:B------:R-:W-:Y:S01]  /*28a0*/  LDS R21, [R38.X4+0x203c] ;  /* 0x00203c0026157984 */ /* 0x000fe20000004800 */
[----:B------:R-:W-:-:S02]  /*28b0*/  IMAD.U32 R15, R8, 0x10000, RZ ;  /* 0x00010000080f7824 */ /* 0x000fc400078e00ff */
[----:B------:R-:W-:Y:S02]  /*28c0*/  IMAD.U32 R19, R9, 0x10000, RZ ;  /* 0x0001000009137824 */ /* 0x000fe400078e00ff */
[----:B------:R-:W-:Y:S02]  /*28d0*/  IMAD.U32 R13, R27, 0x10000, RZ ;  /* 0x000100001b0d7824 */ /* 0x000fe400078e00ff */
[----:B------:R-:W-:Y:S02]  /*28e0*/  IMAD.U32 R14, R24, 0x10000, RZ ;  /* 0x00010000180e7824 */ /* 0x000fe400078e00ff */
[----:B------:R-:W-:Y:S01]  /*28f0*/  IMAD.U32 R16, R25, 0x10000, RZ ;  /* 0x0001000019107824 */ /* 0x000fe200078e00ff */
[----:B------:R-:W-:Y:S01]  /*2900*/  FADD R13, R18, R13 ;  /* 0x0000000d120d7221 */ /* 0x000fe20000000000 */
[----:B------:R-:W-:Y:S01]  /*2910*/  FADD R14, R15, R14 ;  /* 0x0000000e0f0e7221 */ /* 0x000fe20000000000 */
[----:B------:R-:W-:Y:S01]  /*2920*/  LDS R18, [R38.X4+0x2030] ;  /* 0x0020300026127984 */ /* 0x000fe20000004800 */
[----:B------:R-:W-:-:S03]  /*2930*/  FADD R16, R19, R16 ;  /* 0x0000001013107221 */ /* 0x000fc60000000000 */
[----:B------:R-:W2:Y:S04]  /*2940*/  LDS R15, [R38.X4+0x2028] ;  /* 0x00202800260f7984 */ /* 0x000ea80000004800 */
[----:B------:R-:W3:Y:S01]  /*2950*/  LDS R19, [R38.X4+0x2034] ;  /* 0x0020340026137984 */ /* 0x000ee20000004800 */
[----:B------:R-:W-:Y:S02]  /*2960*/  PRMT R23, R23, 0x7632, R23 ;  /* 0x0000763217177816 */ /* 0x000fe40000000017 */
[----:B------:R-:W-:Y:S02]  /*2970*/  SEL R22, R22, RZ, P6 ;  /* 0x000000ff16167207 */ /* 0x000fe40003000000 */
[----:B------:R-:W-:Y:S02]  /*2980*/  SEL R26, R26, RZ, P6 ;  /* 0x000000ff1a1a7207 */ /* 0x000fe40003000000 */
[----:B------:R-:W-:-:S02]  /*2990*/  PRMT R8, R8, 0x7632, R8 ;  /* 0x0000763208087816 */ /* 0x000fc40000000008 */
[----:B------:R-:W-:Y:S01]  /*29a0*/  PRMT R24, R24, 0x7632, R24 ;  /* 0x0000763218187816 */ /* 0x000fe20000000018 */
[----:B------:R-:W-:Y:S01]  /*29b0*/  IMAD.U32 R40, R23, 0x10000, RZ ;  /* 0x0001000017287824 */ /* 0x000fe200078e00ff */
[----:B------:R-:W-:Y:S01]  /*29c0*/  PRMT R9, R9, 0x7632, R9 ;  /* 0x0000763209097816 */ /* 0x000fe20000000009 */
[C---:B------:R-:W-:Y:S01]  /*29d0*/  IMAD.U32 R4, R22.reuse, 0x10000, RZ ;  /* 0x0001000016047824 */ /* 0x040fe200078e00ff */
[----:B------:R-:W-:Y:S01]  /*29e0*/  PRMT R22, R22, 0x7632, R22 ;  /* 0x0000763216167816 */ /* 0x000fe20000000016 */
[----:B------:R-:W-:Y:S01]  /*29f0*/  IMAD.U32 R17, R26, 0x10000, RZ ;  /* 0x000100001a117824 */ /* 0x000fe200078e00ff */
[----:B------:R-:W-:Y:S01]  /*2a00*/  PRMT R27, R27, 0x7632, R27 ;  /* 0x000076321b1b7816 */ /* 0x000fe2000000001b */
[----:B------:R-:W-:Y:S01]  /*2a10*/  IMAD.U32 R23, R8, 0x10000, RZ ;  /* 0x0001000008177824 */ /* 0x000fe200078e00ff */
[----:B------:R-:W-:Y:S01]  /*2a20*/  PRMT R25, R25, 0x7632, R25 ;  /* 0x0000763219197816 */ /* 0x000fe20000000019 */
[----:B------:R-:W-:Y:S01]  /*2a30*/  IMAD.U32 R24, R24, 0x10000, RZ ;  /* 0x0001000018187824 */ /* 0x000fe200078e00ff */
[----:B------:R-:W-:Y:S01]  /*2a40*/  PRMT R26, R26, 0x7632, R26 ;  /* 0x000076321a1a7816 */ /* 0x000fe2000000001a */
[----:B------:R-:W-:-:S02]  /*2a50*/  IMAD.U32 R28, R9, 0x10000, RZ ;  /* 0x00010000091c7824 */ /* 0x000fc400078e00ff */
[----:B------:R-:W-:Y:S01]  /*2a60*/  FADD R24, R23, R24 ;  /* 0x0000001817187221 */ /* 0x000fe20000000000 */
[----:B------:R-:W-:Y:S01]  /*2a70*/  IMAD.U32 R37, R22, 0x10000, RZ ;  /* 0x0001000016257824 */ /* 0x000fe200078e00ff */
[----:B------:R-:W-:Y:S01]  /*2a80*/  FADD R17, R4, R17 ;  /* 0x0000001104117221 */ /* 0x000fe20000000000 */
[----:B------:R-:W-:Y:S02]  /*2a90*/  IMAD.U32 R27, R27, 0x10000, RZ ;  /* 0x000100001b1b7824 */ /* 0x000fe400078e00ff */
[----:B------:R-:W-:Y:S02]  /*2aa0*/  IMAD.U32 R25, R25, 0x10000, RZ ;  /* 0x0001000019197824 */ /* 0x000fe400078e00ff */
[----:B------:R-:W-:Y:S01]  /*2ab0*/  IMAD.U32 R26, R26, 0x10000, RZ ;  /* 0x000100001a1a7824 */ /* 0x000fe200078e00ff */
[----:B------:R-:W-:Y:S01]  /*2ac0*/  F2FP.BF16.F32.PACK_AB R4, R52, R49 ;  /* 0x000000313404723e */ /* 0x000fe200000010ff */
[----:B------:R-:W-:Y:S01]  /*2ad0*/  IMAD.WIDE R8, R2, R3, c[0x0][0x188] ;  /* 0x0000620002087625 */ /* 0x000fe200078e0203 */
[----:B0-----:R-:W-:Y:S01]  /*2ae0*/  @P4 FSEL R0, R24, RZ, P5 ;  /* 0x000000ff18004208 */ /* 0x001fe20002800000 */
[----:B------:R-:W-:Y:S01]  /*2af0*/  FADD R27, R40, R27 ;  /* 0x0000001b281b7221 */ /* 0x000fe20000000000 */
[----:B------:R-:W-:Y:S01]  /*2b00*/  FADD R25, R28, R25 ;  /* 0x000000191c197221 */ /* 0x000fe20000000000 */
[----:B------:R-:W-:Y:S01]  /*2b10*/  FADD R26, R37, R26 ;  /* 0x0000001a251a7221 */ /* 0x000fe20000000000 */
[----:B------:R0:W-:Y:S01]  /*2b20*/  @!P2 STG.E.128 [R8.64], R4 ;  /* 0x000000040800a986 */ /* 0x0001e2000c101d04 */
[----:B------:R-:W-:Y:S01]  /*2b30*/  FSEL R2, R35, R0, !P1 ;  /* 0x0000000023027208 */ /* 0x000fe20004800000 */
[----:B------:R-:W-:Y:S01]  /*2b40*/  FADD R0, RZ, R29 ;  /* 0x0000001dff007221 */ /* 0x000fe20000000000 */
[----:B-1----:R-:W-:-:S02]  /*2b50*/  @P4 FSEL R11, R14, RZ, P5 ;  /* 0x000000ff0e0b4208 */ /* 0x002fc40002800000 */
[----:B------:R-:W-:Y:S02]  /*2b60*/  @P4 FSEL R12, R13, RZ, P5 ;  /* 0x000000ff0d0c4208 */ /* 0x000fe40002800000 */
[----:B--2---:R-:W-:Y:S02]  /*2b70*/  @P4 FSEL R15, R16, RZ, P5 ;  /* 0x000000ff100f4208 */ /* 0x004fe40002800000 */
[----:B------:R-:W-:Y:S02]  /*2b80*/  @P4 FSEL R20, R25, RZ, P5 ;  /* 0x000000ff19144208 */ /* 0x000fe40002800000 */
[----:B------:R-:W-:Y:S02]  /*2b90*/  @P4 FSEL R18, R17, RZ, P5 ;  /* 0x000000ff11124208 */ /* 0x000fe40002800000 */
[----:B---3--:R-:W-:Y:S02]  /*2ba0*/  @P4 FSEL R19, R26, RZ, P5 ;  /* 0x000000ff1a134208 */ /* 0x008fe40002800000 */
[----:B------:R-:W-:Y:S01]  /*2bb0*/  @P4 FSEL R21, R27, RZ, P5 ;  /* 0x000000ff1b154208 */ /* 0x000fe20002800000 */
[----:B0-----:R-:W-:Y:S01]  /*2bc0*/  FADD R5, RZ, R32 ;  /* 0x00000020ff057221 */ /* 0x001fe20000000000 */
[----:B------:R-:W-:-:S02]  /*2bd0*/  FSEL R11, R36, R11, !P1 ;  /* 0x0000000b240b7208 */ /* 0x000fc40004800000 */
[----:B------:R-:W-:Y:S02]  /*2be0*/  FSEL R12, R31, R12, !P1 ;  /* 0x0000000c1f0c7208 */ /* 0x000fe40004800000 */
[----:B------:R-:W-:Y:S02]  /*2bf0*/  FSEL R15, R34, R15, !P1 ;  /* 0x0000000f220f7208 */ /* 0x000fe40004800000 */
[----:B------:R-:W-:Y:S02]  /*2c00*/  FSEL R20, R33, R20, !P1 ;  /* 0x0000001421147208 */ /* 0x000fe40004800000 */
[----:B------:R-:W-:Y:S02]  /*2c10*/  FSEL R5, R5, R18, !P1 ;  /* 0x0000001205057208 */ /* 0x000fe40004800000 */
[----:B------:R-:W-:Y:S02]  /*2c20*/  FSEL R30, R30, R19, !P1 ;  /* 0x000000131e1e7208 */ /* 0x000fe40004800000 */
[----:B------:R-:W-:-:S02]  /*2c30*/  FSEL R21, R0, R21, !P1 ;  /* 0x0000001500157208 */ /* 0x000fc40004800000 */
[----:B------:R-:W-:Y:S01]  /*2c40*/  F2FP.BF16.F32.PACK_AB R28, R2, R11 ;  /* 0x0000000b021c723e */ /* 0x000fe200000010ff */
[----:B------:R-:W-:Y:S01]  /*2c50*/  IMAD.WIDE R10, R10, R3, c[0x0][0x188] ;  /* 0x000062000a0a7625 */ /* 0x000fe200078e0203 */
[----:B------:R-:W-:Y:S02]  /*2c60*/  F2FP.BF16.F32.PACK_AB R29, R20, R15 ;  /* 0x0000000f141d723e */ /* 0x000fe400000010ff */
[----:B------:R-:W-:Y:S02]  /*2c70*/  F2FP.BF16.F32.PACK_AB R30, R30, R5 ;  /* 0x000000051e1e723e */ /* 0x000fe400000010ff */
[----:B------:R-:W-:Y:S01]  /*2c80*/  F2FP.BF16.F32.PACK_AB R31, R21, R12 ;  /* 0x0000000c151f723e */ /* 0x000fe200000010ff */
[----:B------:R-:W-:Y:S06]  /*2c90*/  @P2 EXIT ;  /* 0x000000000000294d */ /* 0x000fec0003800000 */
[----:B------:R-:W-:Y:S01]  /*2ca0*/  STG.E.128 [R10.64], R28 ;  /* 0x0000001c0a007986 */ /* 0x000fe2000c101d04 */
[----:B------:R-:W-:Y:S05]  /*2cb0*/  EXIT ;  /* 0x000000000000794d */ /* 0x000fea0003800000 */
.L_x_0:
[----:B------:R-:W-:-:S00]  /*2cc0*/  BRA `(.L_x_0) ;  /* 0xfffffff000007947 */ /* 0x000fc0000383ffff */
[----:B------:R-:W-:-:S00]  /*2cd0*/  NOP ;  /* 0x0000000000007918 */ /* 0x000fc00000000000 */
        /* <DEDUP_REMOVED lines=10> */
.L_x_1:


//--------------------- .nv.shared.triton__0d1d2d3d4d5d6de7de --------------------------
	.section	.nv.shared.triton__0d1d2d3d4d5d6de7de,"aw",@nobits
	.align	16
